	.target	sm_90a

	.elftype	@"ET_EXEC"


//--------------------- .note.nv.tkinfo           --------------------------
	.section	.note.nv.tkinfo,"",@"SHT_NOTE"
	.sectionflags	@"SHF_NOTE_NV_TKINFO"
	.tkinfo
        /*0018*/ 	.word	0x00000002
        /*0030*/ 	.string	""
        /*0030*/ 	.string	"ptxas"
        /*0030*/ 	.string	"Cuda compilation tools, release 13.0, V13.0.88"
        /*0030*/ 	.string	"Build cuda_13.0.r13.0/compiler.36424714_0"
        /*0030*/ 	.string	"-arch sm_90a -m 64 "



//--------------------- .note.nv.cuinfo           --------------------------
	.section	.note.nv.cuinfo,"",@"SHT_NOTE"
	.sectionflags	@"SHF_NOTE_NV_CUINFO"
        /*0018*/ 	.short	0x0002
        /*001a*/ 	.short	0x005a
        /*001c*/ 	.short	0x0082
	.zero		2


//--------------------- .nv.info                  --------------------------
	.section	.nv.info,"",@"SHT_CUDA_INFO"
	.align	4


	//----- nvinfo : EIATTR_REGCOUNT
	.align		4
        /*0000*/ 	.byte	0x04, 0x2f
        /*0002*/ 	.short	(.L_12 - .L_11)
	.align		4
.L_11:
        /*0004*/ 	.word	index@(_ZN7cutlass13device_kernelINS_4gemm6kernel13GemmUniversalIN4cute5tupleIJiiiiEEENS1_10collective13CollectiveMmaINS1_37MainloopSm90TmaGmmaWarpSpecializedFP8ILi5ENS5_IJNS4_1CILi1EEESB_SB_EEENS1_35KernelTmaWarpSpecializedCooperativeEEENS5_IJNSA_ILi128EEENSA_ILi256EEESF_EEENS_12float_e4m3_tENS5_IJlSB_lEEESI_SJ_NS4_8TiledMMAINS4_8MMA_AtomIJNS4_4SM904GMMA31MMA_64x256x32_F32E4M3E4M3_SS_TNILNSN_7ScaleInE1ELSP_1EEEEEENS4_6LayoutINS5_IJNSA_ILi2EEESB_SB_EEENS5_IJSB_NSA_ILi0EEESV_EEEEENS5_IJNS4_10UnderscoreESY_SY_EEEEENS4_13SM90_TMA_LOADENS4_14ComposedLayoutINS4_7SwizzleILi3ELi4ELi3EEENS4_18smem_ptr_flag_bitsILi8EEENSS_INS5_IJNSA_ILi8EEESF_EEENS5_IJSF_SB_EEEEEEEvNS4_8identityES11_S1B_vS1C_EENS_8epilogue10collective6detail29Sm90TmaWarpSpecializedAdapterINS1F_15DefaultEpilogueISI_SJ_SJ_NS1E_6thread17LinearCombinationISI_Li1EffLNS1J_9ScaleType4KindE0ELNS_15FloatRoundStyleE2ESI_EENS1_15EpilogueDefaultEEEEEvvEEEEvNT_6ParamsE)
        /*0008*/ 	.word	0x000000a8


	//----- nvinfo : EIATTR_FRAME_SIZE
	.align		4
.L_12:
        /*000c*/ 	.byte	0x04, 0x11
        /*000e*/ 	.short	(.L_14 - .L_13)
	.align		4
.L_13:
        /*0010*/ 	.word	index@(_ZN7cutlass13device_kernelINS_4gemm6kernel13GemmUniversalIN4cute5tupleIJiiiiEEENS1_10collective13CollectiveMmaINS1_37MainloopSm90TmaGmmaWarpSpecializedFP8ILi5ENS5_IJNS4_1CILi1EEESB_SB_EEENS1_35KernelTmaWarpSpecializedCooperativeEEENS5_IJNSA_ILi128EEENSA_ILi256EEESF_EEENS_12float_e4m3_tENS5_IJlSB_lEEESI_SJ_NS4_8TiledMMAINS4_8MMA_AtomIJNS4_4SM904GMMA31MMA_64x256x32_F32E4M3E4M3_SS_TNILNSN_7ScaleInE1ELSP_1EEEEEENS4_6LayoutINS5_IJNSA_ILi2EEESB_SB_EEENS5_IJSB_NSA_ILi0EEESV_EEEEENS5_IJNS4_10UnderscoreESY_SY_EEEEENS4_13SM90_TMA_LOADENS4_14ComposedLayoutINS4_7SwizzleILi3ELi4ELi3EEENS4_18smem_ptr_flag_bitsILi8EEENSS_INS5_IJNSA_ILi8EEESF_EEENS5_IJSF_SB_EEEEEEEvNS4_8identityES11_S1B_vS1C_EENS_8epilogue10collective6detail29Sm90TmaWarpSpecializedAdapterINS1F_15DefaultEpilogueISI_SJ_SJ_NS1E_6thread17LinearCombinationISI_Li1EffLNS1J_9ScaleType4KindE0ELNS_15FloatRoundStyleE2ESI_EENS1_15EpilogueDefaultEEEEEvvEEEEvNT_6ParamsE)
        /*0014*/ 	.word	0x000000f0


	//----- nvinfo : EIATTR_MIN_STACK_SIZE
	.align		4
.L_14:
        /*0018*/ 	.byte	0x04, 0x12
        /*001a*/ 	.short	(.L_16 - .L_15)
	.align		4
.L_15:
        /*001c*/ 	.word	index@(_ZN7cutlass13device_kernelINS_4gemm6kernel13GemmUniversalIN4cute5tupleIJiiiiEEENS1_10collective13CollectiveMmaINS1_37MainloopSm90TmaGmmaWarpSpecializedFP8ILi5ENS5_IJNS4_1CILi1EEESB_SB_EEENS1_35KernelTmaWarpSpecializedCooperativeEEENS5_IJNSA_ILi128EEENSA_ILi256EEESF_EEENS_12float_e4m3_tENS5_IJlSB_lEEESI_SJ_NS4_8TiledMMAINS4_8MMA_AtomIJNS4_4SM904GMMA31MMA_64x256x32_F32E4M3E4M3_SS_TNILNSN_7ScaleInE1ELSP_1EEEEEENS4_6LayoutINS5_IJNSA_ILi2EEESB_SB_EEENS5_IJSB_NSA_ILi0EEESV_EEEEENS5_IJNS4_10UnderscoreESY_SY_EEEEENS4_13SM90_TMA_LOADENS4_14ComposedLayoutINS4_7SwizzleILi3ELi4ELi3EEENS4_18smem_ptr_flag_bitsILi8EEENSS_INS5_IJNSA_ILi8EEESF_EEENS5_IJSF_SB_EEEEEEEvNS4_8identityES11_S1B_vS1C_EENS_8epilogue10collective6detail29Sm90TmaWarpSpecializedAdapterINS1F_15DefaultEpilogueISI_SJ_SJ_NS1E_6thread17LinearCombinationISI_Li1EffLNS1J_9ScaleType4KindE0ELNS_15FloatRoundStyleE2ESI_EENS1_15EpilogueDefaultEEEEEvvEEEEvNT_6ParamsE)
        /*0020*/ 	.word	0x000000f0
.L_16:


//--------------------- .nv.compat                --------------------------
	.section	.nv.compat,"",@"SHT_CUDA_COMPAT_INFO"
	.align	4
        /*0000*/ 	.byte	0x02, 0x09, 0x01, 0x00, 0x02, 0x02, 0x04, 0x00, 0x02, 0x05, 0x05, 0x00, 0x03, 0x07, 0x01, 0x01
        /*0010*/ 	.byte	0x02, 0x03, 0x01, 0x00, 0x02, 0x06, 0x01, 0x00, 0x04, 0x0b, 0x08, 0x00, 0x00, 0x00, 0x00, 0x00
        /*0020*/ 	.byte	0x00, 0x00, 0x00, 0x00


//--------------------- .nv.info._ZN7cutlass13device_kernelINS_4gemm6kernel13GemmUniversalIN4cute5tupleIJiiiiEEENS1_10collective13CollectiveMmaINS1_37MainloopSm90TmaGmmaWarpSpecializedFP8ILi5ENS5_IJNS4_1CILi1EEESB_SB_EEENS1_35KernelTmaWarpSpecializedCooperativeEEENS5_IJNSA_ILi128EEENSA_ILi256EEESF_EEENS_12float_e4m3_tENS5_IJlSB_lEEESI_SJ_NS4_8TiledMMAINS4_8MMA_AtomIJNS4_4SM904GMMA31MMA_64x256x32_F32E4M3E4M3_SS_TNILNSN_7ScaleInE1ELSP_1EEEEEENS4_6LayoutINS5_IJNSA_ILi2EEESB_SB_EEENS5_IJSB_NSA_ILi0EEESV_EEEEENS5_IJNS4_10UnderscoreESY_SY_EEEEENS4_13SM90_TMA_LOADENS4_14ComposedLayoutINS4_7SwizzleILi3ELi4ELi3EEENS4_18smem_ptr_flag_bitsILi8EEENSS_INS5_IJNSA_ILi8EEESF_EEENS5_IJSF_SB_EEEEEEEvNS4_8identityES11_S1B_vS1C_EENS_8epilogue10collective6detail29Sm90TmaWarpSpecializedAdapterINS1F_15DefaultEpilogueISI_SJ_SJ_NS1E_6thread17LinearCombinationISI_Li1EffLNS1J_9ScaleType4KindE0ELNS_15FloatRoundStyleE2ESI_EENS1_15EpilogueDefaultEEEEEvvEEEEvNT_6ParamsE --------------------------
	.section	.nv.info._ZN7cutlass13device_kernelINS_4gemm6kernel13GemmUniversalIN4cute5tupleIJiiiiEEENS1_10collective13CollectiveMmaINS1_37MainloopSm90TmaGmmaWarpSpecializedFP8ILi5ENS5_IJNS4_1CILi1EEESB_SB_EEENS1_35KernelTmaWarpSpecializedCooperativeEEENS5_IJNSA_ILi128EEENSA_ILi256EEESF_EEENS_12float_e4m3_tENS5_IJlSB_lEEESI_SJ_NS4_8TiledMMAINS4_8MMA_AtomIJNS4_4SM904GMMA31MMA_64x256x32_F32E4M3E4M3_SS_TNILNSN_7ScaleInE1ELSP_1EEEEEENS4_6LayoutINS5_IJNSA_ILi2EEESB_SB_EEENS5_IJSB_NSA_ILi0EEESV_EEEEENS5_IJNS4_10UnderscoreESY_SY_EEEEENS4_13SM90_TMA_LOADENS4_14ComposedLayoutINS4_7SwizzleILi3ELi4ELi3EEENS4_18smem_ptr_flag_bitsILi8EEENSS_INS5_IJNSA_ILi8EEESF_EEENS5_IJSF_SB_EEEEEEEvNS4_8identityES11_S1B_vS1C_EENS_8epilogue10collective6detail29Sm90TmaWarpSpecializedAdapterINS1F_15DefaultEpilogueISI_SJ_SJ_NS1E_6thread17LinearCombinationISI_Li1EffLNS1J_9ScaleType4KindE0ELNS_15FloatRoundStyleE2ESI_EENS1_15EpilogueDefaultEEEEEvvEEEEvNT_6ParamsE,"",@"SHT_CUDA_INFO"
	.sectionflags	@""
	.align	4


	//----- nvinfo : EIATTR_CUDA_API_VERSION
	.align		4
        /*0000*/ 	.byte	0x04, 0x37
        /*0002*/ 	.short	(.L_18 - .L_17)
.L_17:
        /*0004*/ 	.word	0x00000082


	//----- nvinfo : EIATTR_KPARAM_INFO
	.align		4
.L_18:
        /*0008*/ 	.byte	0x04, 0x17
        /*000a*/ 	.short	(.L_20 - .L_19)
.L_19:
        /*000c*/ 	.word	0x00000000
        /*0010*/ 	.short	0x0000
        /*0012*/ 	.short	0x0070
        /*0014*/ 	.byte	0x00, 0xf0, 0x01, 0x10


	//----- nvinfo : EIATTR_SPARSE_MMA_MASK
	.align		4
.L_20:
        /*0018*/ 	.byte	0x03, 0x50
        /*001a*/ 	.short	0x0000


	//----- nvinfo : EIATTR_MAXREG_COUNT
	.align		4
        /*001c*/ 	.byte	0x03, 0x1b
        /*001e*/ 	.short	0x00a8


	//----- nvinfo : EIATTR_NUM_BARRIERS
	.align		4
        /*0020*/ 	.byte	0x02, 0x4c
        /*0022*/ 	.byte	0x01
	.zero		1


	//----- nvinfo : EIATTR_ANNOTATIONS
	.align		4
        /*0024*/ 	.byte	0x04, 0x55
        /*0026*/ 	.short	(.L_22 - .L_21)


	//   ....[0]....
.L_21:
        /*0028*/ 	.word	0x00000001
        /*002c*/ 	.byte	0xb0, 0x05, 0x00, 0x00, 0x01, 0x00, 0x00, 0x00, 0xd0, 0x05, 0x00, 0x00, 0x01, 0x00, 0x00, 0x00
        /* <DEDUP_REMOVED lines=185> */
        /*0bcc*/ 	.byte	0xb0, 0x01, 0x01, 0x00


	//----- nvinfo : EIATTR_MERCURY_ISA_VERSION
	.align		4
.L_22:
        /*0bd0*/ 	.byte	0x03, 0x5f
        /*0bd2*/ 	.short	0x0101


	//----- nvinfo : EIATTR_INT_WARP_WIDE_INSTR_OFFSETS
	.align		4
        /*0bd4*/ 	.byte	0x04, 0x31
        /*0bd6*/ 	.short	(.L_24 - .L_23)


	//   ....[0]....
.L_23:
        /*0bd8*/ 	.word	0x00000480


	//   ....[1]....
        /*0bdc*/ 	.word	0x00000490


	//   ....[2]....
        /*0be0*/ 	.word	0x000005c0


	//----- nvinfo : EIATTR_COOP_GROUP_MASK_REGIDS
	.align		4
.L_24:
        /*0be4*/ 	.byte	0x04, 0x29
        /*0be6*/ 	.short	(.L_26 - .L_25)


	//   ....[0]....
.L_25:
        /*0be8*/ 	.word	0xffffffff


	//   ....[1]....
        /*0bec*/ 	.word	0xffffffff


	//   ....[2]....
        /*0bf0*/ 	.word	0xffffffff


	//   ....[3]....
        /*0bf4*/ 	.word	0xffffffff


	//   ....[4]....
        /*0bf8*/ 	.word	0xffffffff


	//----- nvinfo : EIATTR_COOP_GROUP_INSTR_OFFSETS
	.align		4
.L_26:
        /*0bfc*/ 	.byte	0x04, 0x28
        /*0bfe*/ 	.short	(.L_28 - .L_27)


	//   ....[0]....
.L_27:
        /*0c00*/ 	.word	0x00000070


	//   ....[1]....
        /*0c04*/ 	.word	0x00000080


	//   ....[2]....
        /*0c08*/ 	.word	0x000001a0


	//   ....[3]....
        /*0c0c*/ 	.word	0x000003d0


	//   ....[4]....
        /*0c10*/ 	.word	0x00001310


	//----- nvinfo : EIATTR_REG_RECONFIG
	.align		4
.L_28:
        /*0c14*/ 	.byte	0x01, 0x54
	.zero		2


	//----- nvinfo : EIATTR_MBARRIER_INSTR_OFFSETS
	.align		4
        /*0c18*/ 	.byte	0x04, 0x39
        /*0c1a*/ 	.short	(.L_30 - .L_29)


	//   ....[0]....
.L_29:
        /*0c1c*/ 	.word	0x00000320
        /*0c20*/ 	.word	0x000000ff
        /*0c24*/ 	.word	0x00000000
        /*0c28*/ 	.short	0x0100
        /*0c2a*/ 	.byte	0x09
	.zero		1


	//   ....[1]....
        /*0c2c*/ 	.word	0x00000330
        /*0c30*/ 	.word	0x000000ff
        /*0c34*/ 	.word	0x00000028
        /*0c38*/ 	.short	0x0100
        /*0c3a*/ 	.byte	0x09
	.zero		1


	//   ....[2]....
        /*0c3c*/ 	.word	0x00000340
        /*0c40*/ 	.word	0x000000ff
        /*0c44*/ 	.word	0x00000008
        /*0c48*/ 	.short	0x0100
        /*0c4a*/ 	.byte	0x09
	.zero		1


	//   ....[3]....
        /*0c4c*/ 	.word	0x00000350
        /*0c50*/ 	.word	0x000000ff
        /*0c54*/ 	.word	0x00000030
        /*0c58*/ 	.short	0x0100
        /*0c5a*/ 	.byte	0x09
	.zero		1


	//   ....[4]....
        /*0c5c*/ 	.word	0x00000360
        /*0c60*/ 	.word	0x000000ff
        /*0c64*/ 	.word	0x00000010
        /*0c68*/ 	.short	0x0100
        /*0c6a*/ 	.byte	0x09
	.zero		1


	//   ....[5]....
        /*0c6c*/ 	.word	0x00000370
        /*0c70*/ 	.word	0x000000ff
        /*0c74*/ 	.word	0x00000038
        /*0c78*/ 	.short	0x0100
        /*0c7a*/ 	.byte	0x09
	.zero		1


	//   ....[6]....
        /*0c7c*/ 	.word	0x00000380
        /*0c80*/ 	.word	0x000000ff
        /*0c84*/ 	.word	0x00000018
        /*0c88*/ 	.short	0x0100
        /*0c8a*/ 	.byte	0x09
	.zero		1


	//   ....[7]....
        /*0c8c*/ 	.word	0x00000390
        /*0c90*/ 	.word	0x000000ff
        /*0c94*/ 	.word	0x00000040
        /*0c98*/ 	.short	0x0100
        /*0c9a*/ 	.byte	0x09
	.zero		1


	//   ....[8]....
        /*0c9c*/ 	.word	0x000003a0
        /*0ca0*/ 	.word	0x000000ff
        /*0ca4*/ 	.word	0x00000020
        /*0ca8*/ 	.short	0x0100
        /*0caa*/ 	.byte	0x09
	.zero		1


	//   ....[9]....
        /*0cac*/ 	.word	0x000003b0
        /*0cb0*/ 	.word	0x000000ff
        /*0cb4*/ 	.word	0x00000048
        /*0cb8*/ 	.short	0x0100
        /*0cba*/ 	.byte	0x09
	.zero		1


	//   ....[10]....
        /*0cbc*/ 	.word	0x000005f0
        /*0cc0*/ 	.word	0x000000ff
        /*0cc4*/ 	.word	0x00000060
        /*0cc8*/ 	.short	0x0100
        /*0cca*/ 	.byte	0x06
	.zero		1


	//   ....[11]....
        /*0ccc*/ 	.word	0x00000600
        /*0cd0*/ 	.word	0x000000ff
        /*0cd4*/ 	.word	0x00000068
        /*0cd8*/ 	.short	0x0100
        /*0cda*/ 	.byte	0x06
	.zero		1


	//   ....[12]....
        /*0cdc*/ 	.word	0x00001b10
        /*0ce0*/ 	.word	0x000000ff
        /*0ce4*/ 	.word	0x00000000
        /*0ce8*/ 	.short	0x010a
        /*0cea*/ 	.byte	0x06
	.zero		1


	//   ....[13]....
        /*0cec*/ 	.word	0x00001b50
        /*0cf0*/ 	.word	0x000000ff
        /*0cf4*/ 	.word	0x00000000
        /*0cf8*/ 	.short	0x010a
        /*0cfa*/ 	.byte	0x06
	.zero		1


	//   ....[14]....
        /*0cfc*/ 	.word	0x00002e10
        /*0d00*/ 	.word	0x000000ff
        /*0d04*/ 	.word	0x00000000
        /*0d08*/ 	.short	0x010a
        /*0d0a*/ 	.byte	0x09
	.zero		1


	//   ....[15]....
        /*0d0c*/ 	.word	0x00002e50
        /*0d10*/ 	.word	0x000000ff
        /*0d14*/ 	.word	0x00000000
        /*0d18*/ 	.short	0x010a
        /*0d1a*/ 	.byte	0x09
	.zero		1


	//   ....[16]....
        /*0d1c*/ 	.word	0x00003f20
        /*0d20*/ 	.word	0x000000ff
        /*0d24*/ 	.word	0x00000000
        /*0d28*/ 	.short	0x0101
        /*0d2a*/ 	.byte	0x08
	.zero		1


	//   ....[17]....
        /*0d2c*/ 	.word	0x000050b0
        /*0d30*/ 	.word	0x000000ff
        /*0d34*/ 	.word	0x00000000
        /*0d38*/ 	.short	0x0101
        /*0d3a*/ 	.byte	0x08
	.zero		1


	//   ....[18]....
        /*0d3c*/ 	.word	0x0000f340
        /*0d40*/ 	.word	0x0000000d
        /*0d44*/ 	.word	0x00000028
        /*0d48*/ 	.short	0x010a
        /*0d4a*/ 	.byte	0x3f
	.zero		1


	//   ....[19]....
        /*0d4c*/ 	.word	0x0000f700
        /*0d50*/ 	.word	0x00000004
        /*0d54*/ 	.word	0x00000068
        /*0d58*/ 	.short	0x0101
        /*0d5a*/ 	.byte	0x3f
	.zero		1


	//   ....[20]....
        /*0d5c*/ 	.word	0x0000fe70
        /*0d60*/ 	.word	0x00000007
        /*0d64*/ 	.word	0x00000000
        /*0d68*/ 	.short	0x010a
        /*0d6a*/ 	.byte	0x3f
	.zero		1


	//   ....[21]....
        /*0d6c*/ 	.word	0x0000fef0
        /*0d70*/ 	.word	0x00000009
        /*0d74*/ 	.word	0x00000000
        /*0d78*/ 	.short	0x010a
        /*0d7a*/ 	.byte	0x3f
	.zero		1


	//   ....[22]....
        /*0d7c*/ 	.word	0x0000ff80
        /*0d80*/ 	.word	0x00000006
        /*0d84*/ 	.word	0x00000000
        /*0d88*/ 	.short	0x010a
        /*0d8a*/ 	.byte	0x3f
	.zero		1


	//   ....[23]....
        /*0d8c*/ 	.word	0x00010010
        /*0d90*/ 	.word	0x00000009
        /*0d94*/ 	.word	0x00000000
        /*0d98*/ 	.short	0x010a
        /*0d9a*/ 	.byte	0x3f
	.zero		1


	//   ....[24]....
        /*0d9c*/ 	.word	0x000100a0
        /*0da0*/ 	.word	0x00000003
        /*0da4*/ 	.word	0x00000000
        /*0da8*/ 	.short	0x010a
        /*0daa*/ 	.byte	0x3f
	.zero		1


	//   ....[25]....
        /*0dac*/ 	.word	0x00010110
        /*0db0*/ 	.word	0x00000003
        /*0db4*/ 	.word	0x00000000
        /*0db8*/ 	.short	0x010a
        /*0dba*/ 	.byte	0x3f
	.zero		1


	//   ....[26]....
        /*0dbc*/ 	.word	0x00010180
        /*0dc0*/ 	.word	0x00000000
        /*0dc4*/ 	.word	0x00000000
        /*0dc8*/ 	.short	0x010a
        /*0dca*/ 	.byte	0x3f
	.zero		1


	//   ....[27]....
        /*0dcc*/ 	.word	0x00010260
        /*0dd0*/ 	.word	0x0000000d
        /*0dd4*/ 	.word	0x00000028
        /*0dd8*/ 	.short	0x010a
        /*0dda*/ 	.byte	0x3f
	.zero		1


	//   ....[28]....
        /*0ddc*/ 	.word	0x00010340
        /*0de0*/ 	.word	0x00000007
        /*0de4*/ 	.word	0x00000000
        /*0de8*/ 	.short	0x010a
        /*0dea*/ 	.byte	0x3f
	.zero		1


	//   ....[29]....
        /*0dec*/ 	.word	0x00010390
        /*0df0*/ 	.word	0x00000009
        /*0df4*/ 	.word	0x00000000
        /*0df8*/ 	.short	0x010a
        /*0dfa*/ 	.byte	0x3f
	.zero		1


	//   ....[30]....
        /*0dfc*/ 	.word	0x000103e0
        /*0e00*/ 	.word	0x00000006
        /*0e04*/ 	.word	0x00000000
        /*0e08*/ 	.short	0x010a
        /*0e0a*/ 	.byte	0x3f
	.zero		1


	//   ....[31]....
        /*0e0c*/ 	.word	0x00010430
        /*0e10*/ 	.word	0x00000009
        /*0e14*/ 	.word	0x00000000
        /*0e18*/ 	.short	0x010a
        /*0e1a*/ 	.byte	0x3f
	.zero		1


	//----- nvinfo : EIATTR_NUM_MBARRIERS
	.align		4
.L_30:
        /*0e1c*/ 	.byte	0x03, 0x38
        /*0e1e*/ 	.short	0x000c


	//----- nvinfo : EIATTR_EXIT_INSTR_OFFSETS
	.align		4
        /*0e20*/ 	.byte	0x04, 0x1c
        /*0e22*/ 	.short	(.L_32 - .L_31)


	//   ....[0]....
.L_31:
        /*0e24*/ 	.word	0x00000660


	//   ....[1]....
        /*0e28*/ 	.word	0x00000fb0


	//   ....[2]....
        /*0e2c*/ 	.word	0x0000e980


	//   ....[3]....
        /*0e30*/ 	.word	0x0000efd0


	//   ....[4]....
        /*0e34*/ 	.word	0x000100f0


	//----- nvinfo : EIATTR_MAX_THREADS
	.align		4
.L_32:
        /*0e38*/ 	.byte	0x04, 0x05
        /*0e3a*/ 	.short	(.L_34 - .L_33)
.L_33:
        /*0e3c*/ 	.word	0x00000180
        /*0e40*/ 	.word	0x00000001
        /*0e44*/ 	.word	0x00000001


	//----- nvinfo : EIATTR_CRS_STACK_SIZE
	.align		4
.L_34:
        /*0e48*/ 	.byte	0x04, 0x1e
        /*0e4a*/ 	.short	(.L_36 - .L_35)
.L_35:
        /*0e4c*/ 	.word	0x00000000


	//----- nvinfo : EIATTR_CBANK_PARAM_SIZE
	.align		4
.L_36:
        /*0e50*/ 	.byte	0x03, 0x19
        /*0e52*/ 	.short	0x0470


	//----- nvinfo : EIATTR_PARAM_CBANK
	.align		4
        /*0e54*/ 	.byte	0x04, 0x0a
        /*0e56*/ 	.short	(.L_38 - .L_37)
	.align		4
.L_37:
        /*0e58*/ 	.word	index@(.nv.constant0._ZN7cutlass13device_kernelINS_4gemm6kernel13GemmUniversalIN4cute5tupleIJiiiiEEENS1_10collective13CollectiveMmaINS1_37MainloopSm90TmaGmmaWarpSpecializedFP8ILi5ENS5_IJNS4_1CILi1EEESB_SB_EEENS1_35KernelTmaWarpSpecializedCooperativeEEENS5_IJNSA_ILi128EEENSA_ILi256EEESF_EEENS_12float_e4m3_tENS5_IJlSB_lEEESI_SJ_NS4_8TiledMMAINS4_8MMA_AtomIJNS4_4SM904GMMA31MMA_64x256x32_F32E4M3E4M3_SS_TNILNSN_7ScaleInE1ELSP_1EEEEEENS4_6LayoutINS5_IJNSA_ILi2EEESB_SB_EEENS5_IJSB_NSA_ILi0EEESV_EEEEENS5_IJNS4_10UnderscoreESY_SY_EEEEENS4_13SM90_TMA_LOADENS4_14ComposedLayoutINS4_7SwizzleILi3ELi4ELi3EEENS4_18smem_ptr_flag_bitsILi8EEENSS_INS5_IJNSA_ILi8EEESF_EEENS5_IJSF_SB_EEEEEEEvNS4_8identityES11_S1B_vS1C_EENS_8epilogue10collective6detail29Sm90TmaWarpSpecializedAdapterINS1F_15DefaultEpilogueISI_SJ_SJ_NS1E_6thread17LinearCombinationISI_Li1EffLNS1J_9ScaleType4KindE0ELNS_15FloatRoundStyleE2ESI_EENS1_15EpilogueDefaultEEEEEvvEEEEvNT_6ParamsE)
        /*0e5c*/ 	.short	0x0210
        /*0e5e*/ 	.short	0x0470


	//----- nvinfo : EIATTR_SW_WAR
	.align		4
.L_38:
        /*0e60*/ 	.byte	0x04, 0x36
        /*0e62*/ 	.short	(.L_40 - .L_39)
.L_39:
        /*0e64*/ 	.word	0x00000008
.L_40:


//--------------------- .nv.callgraph             --------------------------
	.section	.nv.callgraph,"",@"SHT_CUDA_CALLGRAPH"
	.align	4
	.sectionentsize	8
	.align		4
        /*0000*/ 	.word	0x00000000
	.align		4
        /*0004*/ 	.word	0xffffffff
	.align		4
        /*0008*/ 	.word	0x00000000
	.align		4
        /*000c*/ 	.word	0xfffffffe
	.align		4
        /*0010*/ 	.word	0x00000000
	.align		4
        /*0014*/ 	.word	0xfffffffd
	.align		4
        /*0018*/ 	.word	0x00000000
	.align		4
        /*001c*/ 	.word	0xfffffffc


//--------------------- .nv.constant4             --------------------------
	.section	.nv.constant4,"a",@progbits
	.align	8
	.align		8
.nv.constant4:
        /*0000*/ 	.dword	_ZN40_INTERNAL_1667eafd_4_k_cu_c5b6ff28_287264cuda3std3__45__cpo5beginE
	.align		8
        /*0008*/ 	.dword	_ZN40_INTERNAL_1667eafd_4_k_cu_c5b6ff28_287264cuda3std3__45__cpo3endE
	.align		8
        /*0010*/ 	.dword	_ZN40_INTERNAL_1667eafd_4_k_cu_c5b6ff28_287264cuda3std3__45__cpo6cbeginE
	.align		8
        /*0018*/ 	.dword	_ZN40_INTERNAL_1667eafd_4_k_cu_c5b6ff28_287264cuda3std3__45__cpo4cendE
	.align		8
        /*0020*/ 	.dword	_ZN40_INTERNAL_1667eafd_4_k_cu_c5b6ff28_287264cuda3std3__442_GLOBAL__N__1667eafd_4_k_cu_c5b6ff28_287266ignoreE
	.align		8
        /*0028*/ 	.dword	_ZN40_INTERNAL_1667eafd_4_k_cu_c5b6ff28_287264cuda3std3__419piecewise_constructE
	.align		8
        /*0030*/ 	.dword	_ZN40_INTERNAL_1667eafd_4_k_cu_c5b6ff28_287264cuda3std3__48in_placeE
	.align		8
        /*0038*/ 	.dword	_ZN40_INTERNAL_1667eafd_4_k_cu_c5b6ff28_287264cuda3std6ranges3__45__cpo4swapE
	.align		8
        /*0040*/ 	.dword	_ZN40_INTERNAL_1667eafd_4_k_cu_c5b6ff28_287264cuda3std6ranges3__45__cpo9iter_moveE
	.align		8
        /*0048*/ 	.dword	_ZN40_INTERNAL_1667eafd_4_k_cu_c5b6ff28_287264cute7productE
	.align		8
        /*0050*/ 	.dword	_ZN40_INTERNAL_1667eafd_4_k_cu_c5b6ff28_287264cute1_E


//--------------------- .text._ZN7cutlass13device_kernelINS_4gemm6kernel13GemmUniversalIN4cute5tupleIJiiiiEEENS1_10collective13CollectiveMmaINS1_37MainloopSm90TmaGmmaWarpSpecializedFP8ILi5ENS5_IJNS4_1CILi1EEESB_SB_EEENS1_35KernelTmaWarpSpecializedCooperativeEEENS5_IJNSA_ILi128EEENSA_ILi256EEESF_EEENS_12float_e4m3_tENS5_IJlSB_lEEESI_SJ_NS4_8TiledMMAINS4_8MMA_AtomIJNS4_4SM904GMMA31MMA_64x256x32_F32E4M3E4M3_SS_TNILNSN_7ScaleInE1ELSP_1EEEEEENS4_6LayoutINS5_IJNSA_ILi2EEESB_SB_EEENS5_IJSB_NSA_ILi0EEESV_EEEEENS5_IJNS4_10UnderscoreESY_SY_EEEEENS4_13SM90_TMA_LOADENS4_14ComposedLayoutINS4_7SwizzleILi3ELi4ELi3EEENS4_18smem_ptr_flag_bitsILi8EEENSS_INS5_IJNSA_ILi8EEESF_EEENS5_IJSF_SB_EEEEEEEvNS4_8identityES11_S1B_vS1C_EENS_8epilogue10collective6detail29Sm90TmaWarpSpecializedAdapterINS1F_15DefaultEpilogueISI_SJ_SJ_NS1E_6thread17LinearCombinationISI_Li1EffLNS1J_9ScaleType4KindE0ELNS_15FloatRoundStyleE2ESI_EENS1_15EpilogueDefaultEEEEEvvEEEEvNT_6ParamsE --------------------------
	.section	.text._ZN7cutlass13device_kernelINS_4gemm6kernel13GemmUniversalIN4cute5tupleIJiiiiEEENS1_10collective13CollectiveMmaINS1_37MainloopSm90TmaGmmaWarpSpecializedFP8ILi5ENS5_IJNS4_1CILi1EEESB_SB_EEENS1_35KernelTmaWarpSpecializedCooperativeEEENS5_IJNSA_ILi128EEENSA_ILi256EEESF_EEENS_12float_e4m3_tENS5_IJlSB_lEEESI_SJ_NS4_8TiledMMAINS4_8MMA_AtomIJNS4_4SM904GMMA31MMA_64x256x32_F32E4M3E4M3_SS_TNILNSN_7ScaleInE1ELSP_1EEEEEENS4_6LayoutINS5_IJNSA_ILi2EEESB_SB_EEENS5_IJSB_NSA_ILi0EEESV_EEEEENS5_IJNS4_10UnderscoreESY_SY_EEEEENS4_13SM90_TMA_LOADENS4_14ComposedLayoutINS4_7SwizzleILi3ELi4ELi3EEENS4_18smem_ptr_flag_bitsILi8EEENSS_INS5_IJNSA_ILi8EEESF_EEENS5_IJSF_SB_EEEEEEEvNS4_8identityES11_S1B_vS1C_EENS_8epilogue10collective6detail29Sm90TmaWarpSpecializedAdapterINS1F_15DefaultEpilogueISI_SJ_SJ_NS1E_6thread17LinearCombinationISI_Li1EffLNS1J_9ScaleType4KindE0ELNS_15FloatRoundStyleE2ESI_EENS1_15EpilogueDefaultEEEEEvvEEEEvNT_6ParamsE,"ax",@progbits
	.align	128
.text._ZN7cutlass13device_kernelINS_4gemm6kernel13GemmUniversalIN4cute5tupleIJiiiiEEENS1_10collective13CollectiveMmaINS1_37MainloopSm90TmaGmmaWarpSpecializedFP8ILi5ENS5_IJNS4_1CILi1EEESB_SB_EEENS1_35KernelTmaWarpSpecializedCooperativeEEENS5_IJNSA_ILi128EEENSA_ILi256EEESF_EEENS_12float_e4m3_tENS5_IJlSB_lEEESI_SJ_NS4_8TiledMMAINS4_8MMA_AtomIJNS4_4SM904GMMA31MMA_64x256x32_F32E4M3E4M3_SS_TNILNSN_7ScaleInE1ELSP_1EEEEEENS4_6LayoutINS5_IJNSA_ILi2EEESB_SB_EEENS5_IJSB_NSA_ILi0EEESV_EEEEENS5_IJNS4_10UnderscoreESY_SY_EEEEENS4_13SM90_TMA_LOADENS4_14ComposedLayoutINS4_7SwizzleILi3ELi4ELi3EEENS4_18smem_ptr_flag_bitsILi8EEENSS_INS5_IJNSA_ILi8EEESF_EEENS5_IJSF_SB_EEEEEEEvNS4_8identityES11_S1B_vS1C_EENS_8epilogue10collective6detail29Sm90TmaWarpSpecializedAdapterINS1F_15DefaultEpilogueISI_SJ_SJ_NS1E_6thread17LinearCombinationISI_Li1EffLNS1J_9ScaleType4KindE0ELNS_15FloatRoundStyleE2ESI_EENS1_15EpilogueDefaultEEEEEvvEEEEvNT_6ParamsE:
        .type           _ZN7cutlass13device_kernelINS_4gemm6kernel13GemmUniversalIN4cute5tupleIJiiiiEEENS1_10collective13CollectiveMmaINS1_37MainloopSm90TmaGmmaWarpSpecializedFP8ILi5ENS5_IJNS4_1CILi1EEESB_SB_EEENS1_35KernelTmaWarpSpecializedCooperativeEEENS5_IJNSA_ILi128EEENSA_ILi256EEESF_EEENS_12float_e4m3_tENS5_IJlSB_lEEESI_SJ_NS4_8TiledMMAINS4_8MMA_AtomIJNS4_4SM904GMMA31MMA_64x256x32_F32E4M3E4M3_SS_TNILNSN_7ScaleInE1ELSP_1EEEEEENS4_6LayoutINS5_IJNSA_ILi2EEESB_SB_EEENS5_IJSB_NSA_ILi0EEESV_EEEEENS5_IJNS4_10UnderscoreESY_SY_EEEEENS4_13SM90_TMA_LOADENS4_14ComposedLayoutINS4_7SwizzleILi3ELi4ELi3EEENS4_18smem_ptr_flag_bitsILi8EEENSS_INS5_IJNSA_ILi8EEESF_EEENS5_IJSF_SB_EEEEEEEvNS4_8identityES11_S1B_vS1C_EENS_8epilogue10collective6detail29Sm90TmaWarpSpecializedAdapterINS1F_15DefaultEpilogueISI_SJ_SJ_NS1E_6thread17LinearCombinationISI_Li1EffLNS1J_9ScaleType4KindE0ELNS_15FloatRoundStyleE2ESI_EENS1_15EpilogueDefaultEEEEEvvEEEEvNT_6ParamsE,@function
        .size           _ZN7cutlass13device_kernelINS_4gemm6kernel13GemmUniversalIN4cute5tupleIJiiiiEEENS1_10collective13CollectiveMmaINS1_37MainloopSm90TmaGmmaWarpSpecializedFP8ILi5ENS5_IJNS4_1CILi1EEESB_SB_EEENS1_35KernelTmaWarpSpecializedCooperativeEEENS5_IJNSA_ILi128EEENSA_ILi256EEESF_EEENS_12float_e4m3_tENS5_IJlSB_lEEESI_SJ_NS4_8TiledMMAINS4_8MMA_AtomIJNS4_4SM904GMMA31MMA_64x256x32_F32E4M3E4M3_SS_TNILNSN_7ScaleInE1ELSP_1EEEEEENS4_6LayoutINS5_IJNSA_ILi2EEESB_SB_EEENS5_IJSB_NSA_ILi0EEESV_EEEEENS5_IJNS4_10UnderscoreESY_SY_EEEEENS4_13SM90_TMA_LOADENS4_14ComposedLayoutINS4_7SwizzleILi3ELi4ELi3EEENS4_18smem_ptr_flag_bitsILi8EEENSS_INS5_IJNSA_ILi8EEESF_EEENS5_IJSF_SB_EEEEEEEvNS4_8identityES11_S1B_vS1C_EENS_8epilogue10collective6detail29Sm90TmaWarpSpecializedAdapterINS1F_15DefaultEpilogueISI_SJ_SJ_NS1E_6thread17LinearCombinationISI_Li1EffLNS1J_9ScaleType4KindE0ELNS_15FloatRoundStyleE2ESI_EENS1_15EpilogueDefaultEEEEEvvEEEEvNT_6ParamsE,(.L_x_331 - _ZN7cutlass13device_kernelINS_4gemm6kernel13GemmUniversalIN4cute5tupleIJiiiiEEENS1_10collective13CollectiveMmaINS1_37MainloopSm90TmaGmmaWarpSpecializedFP8ILi5ENS5_IJNS4_1CILi1EEESB_SB_EEENS1_35KernelTmaWarpSpecializedCooperativeEEENS5_IJNSA_ILi128EEENSA_ILi256EEESF_EEENS_12float_e4m3_tENS5_IJlSB_lEEESI_SJ_NS4_8TiledMMAINS4_8MMA_AtomIJNS4_4SM904GMMA31MMA_64x256x32_F32E4M3E4M3_SS_TNILNSN_7ScaleInE1ELSP_1EEEEEENS4_6LayoutINS5_IJNSA_ILi2EEESB_SB_EEENS5_IJSB_NSA_ILi0EEESV_EEEEENS5_IJNS4_10UnderscoreESY_SY_EEEEENS4_13SM90_TMA_LOADENS4_14ComposedLayoutINS4_7SwizzleILi3ELi4ELi3EEENS4_18smem_ptr_flag_bitsILi8EEENSS_INS5_IJNSA_ILi8EEESF_EEENS5_IJSF_SB_EEEEEEEvNS4_8identityES11_S1B_vS1C_EENS_8epilogue10collective6detail29Sm90TmaWarpSpecializedAdapterINS1F_15DefaultEpilogueISI_SJ_SJ_NS1E_6thread17LinearCombinationISI_Li1EffLNS1J_9ScaleType4KindE0ELNS_15FloatRoundStyleE2ESI_EENS1_15EpilogueDefaultEEEEEvvEEEEvNT_6ParamsE)
        .other          _ZN7cutlass13device_kernelINS_4gemm6kernel13GemmUniversalIN4cute5tupleIJiiiiEEENS1_10collective13CollectiveMmaINS1_37MainloopSm90TmaGmmaWarpSpecializedFP8ILi5ENS5_IJNS4_1CILi1EEESB_SB_EEENS1_35KernelTmaWarpSpecializedCooperativeEEENS5_IJNSA_ILi128EEENSA_ILi256EEESF_EEENS_12float_e4m3_tENS5_IJlSB_lEEESI_SJ_NS4_8TiledMMAINS4_8MMA_AtomIJNS4_4SM904GMMA31MMA_64x256x32_F32E4M3E4M3_SS_TNILNSN_7ScaleInE1ELSP_1EEEEEENS4_6LayoutINS5_IJNSA_ILi2EEESB_SB_EEENS5_IJSB_NSA_ILi0EEESV_EEEEENS5_IJNS4_10UnderscoreESY_SY_EEEEENS4_13SM90_TMA_LOADENS4_14ComposedLayoutINS4_7SwizzleILi3ELi4ELi3EEENS4_18smem_ptr_flag_bitsILi8EEENSS_INS5_IJNSA_ILi8EEESF_EEENS5_IJSF_SB_EEEEEEEvNS4_8identityES11_S1B_vS1C_EENS_8epilogue10collective6detail29Sm90TmaWarpSpecializedAdapterINS1F_15DefaultEpilogueISI_SJ_SJ_NS1E_6thread17LinearCombinationISI_Li1EffLNS1J_9ScaleType4KindE0ELNS_15FloatRoundStyleE2ESI_EENS1_15EpilogueDefaultEEEEEvvEEEEvNT_6ParamsE,@"STO_CUDA_ENTRY STV_DEFAULT"
_ZN7cutlass13device_kernelINS_4gemm6kernel13GemmUniversalIN4cute5tupleIJiiiiEEENS1_10collective13CollectiveMmaINS1_37MainloopSm90TmaGmmaWarpSpecializedFP8ILi5ENS5_IJNS4_1CILi1EEESB_SB_EEENS1_35KernelTmaWarpSpecializedCooperativeEEENS5_IJNSA_ILi128EEENSA_ILi256EEESF_EEENS_12float_e4m3_tENS5_IJlSB_lEEESI_SJ_NS4_8TiledMMAINS4_8MMA_AtomIJNS4_4SM904GMMA31MMA_64x256x32_F32E4M3E4M3_SS_TNILNSN_7ScaleInE1ELSP_1EEEEEENS4_6LayoutINS5_IJNSA_ILi2EEESB_SB_EEENS5_IJSB_NSA_ILi0EEESV_EEEEENS5_IJNS4_10UnderscoreESY_SY_EEEEENS4_13SM90_TMA_LOADENS4_14ComposedLayoutINS4_7SwizzleILi3ELi4ELi3EEENS4_18smem_ptr_flag_bitsILi8EEENSS_INS5_IJNSA_ILi8EEESF_EEENS5_IJSF_SB_EEEEEEEvNS4_8identityES11_S1B_vS1C_EENS_8epilogue10collective6detail29Sm90TmaWarpSpecializedAdapterINS1F_15DefaultEpilogueISI_SJ_SJ_NS1E_6thread17LinearCombinationISI_Li1EffLNS1J_9ScaleType4KindE0ELNS_15FloatRoundStyleE2ESI_EENS1_15EpilogueDefaultEEEEEvvEEEEvNT_6ParamsE:
[----:B------:R-:W0:Y:S02]  /*0000*/  LDC R1, c[0x0][0x28] ;  /* 0x00000a00ff017b82 */ /* 0x000e240000000800 */
[----:B0-----:R-:W-:Y:S01]  /*0010*/  VIADD R1, R1, 0xffffff10 ;  /* 0xffffff1001017836 */ /* 0x001fe20000000000 */
[----:B------:R-:W0:Y:S01]  /*0020*/  S2R R2, SR_TID.X ;  /* 0x0000000000027919 */ /* 0x000e220000002100 */
[----:B------:R-:W-:Y:S01]  /*0030*/  ELECT P0, URZ, PT ;  /* 0x00000000003f782f */ /* 0x000fe20003800000 */
[----:B------:R-:W-:Y:S01]  /*0040*/  BSSY B0, `(.L_x_0) ;  /* 0x0000015000007945 */ /* 0x000fe20003800000 */
[--C-:B0-----:R-:W-:Y:S02]  /*0050*/  SHF.R.U32.HI R0, RZ, 0x5, R2.reuse ;  /* 0x00000005ff007819 */ /* 0x101fe40000011602 */
[----:B------:R-:W-:-:S03]  /*0060*/  SHF.R.U32.HI R2, RZ, 0x7, R2 ;  /* 0x00000007ff027819 */ /* 0x000fc60000011602 */
[----:B------:R-:W0:Y:S04]  /*0070*/  SHFL.IDX PT, R3, R0, RZ, 0x1f ;  /* 0x00001fff00037589 */ /* 0x000e2800000e0000 */
[----:B------:R-:W1:Y:S01]  /*0080*/  SHFL.IDX PT, R2, R2, RZ, 0x1f ;  /* 0x00001fff02027589 */ /* 0x000e6200000e0000 */
[----:B0-----:R-:W-:Y:S02]  /*0090*/  R2UR UR4, R3 ;  /* 0x00000000030472ca */ /* 0x001fe400000e0000 */
[----:B-1----:R-:W-:-:S11]  /*00a0*/  R2UR UR6, R2 ;  /* 0x00000000020672ca */ /* 0x002fd600000e0000 */
[----:B------:R-:W-:Y:S02]  /*00b0*/  USHF.R.S32.HI UR5, URZ, 0x1f, UR4 ;  /* 0x0000001f3f057899 */ /* 0x000fe40008011404 */
[----:B------:R-:W-:Y:S02]  /*00c0*/  ISETP.NE.OR P0, PT, RZ, UR4, !P0 ;  /* 0x00000004ff007c0c */ /* 0x000fe4000c705670 */
[----:B------:R-:W-:-:S04]  /*00d0*/  ULEA.HI UR5, UR5, UR4, URZ, 0x2 ;  /* 0x0000000405057291 */ /* 0x000fc8000f8f103f */
[----:B------:R-:W-:-:S04]  /*00e0*/  ULOP3.LUT UR5, UR5, 0xfffffffc, URZ, 0xc0, !UPT ;  /* 0xfffffffc05057892 */ /* 0x000fc8000f8ec03f */
[----:B------:R-:W-:-:S03]  /*00f0*/  UIADD3 UR8, UR4, -UR5, URZ ;  /* 0x8000000504087290 */ /* 0x000fc6000fffe03f */
[----:B------:R-:W-:Y:S09]  /*0100*/  @P0 BRA `(.L_x_1) ;  /* 0x0000000000200947 */ /* 0x000ff20003800000 */
[----:B------:R-:W-:Y:S02]  /*0110*/  ULDC.64 UR4, c[0x0][0x198] ;  /* 0x0000660000047ab9 */ /* 0x000fe40000000a00 */
[----:B------:R-:W-:Y:S02]  /*0120*/  UIADD3 UR10, UP0, UR4, 0xf0, URZ ;  /* 0x000000f0040a7890 */ /* 0x000fe4000ff1e03f */
[----:B------:R-:W-:Y:S02]  /*0130*/  UIADD3 UR4, UP1, UR4, 0x1f0, URZ ;  /* 0x000001f004047890 */ /* 0x000fe4000ff3e03f */
[----:B------:R-:W-:Y:S02]  /*0140*/  UIADD3.X UR11, URZ, UR5, URZ, UP0, !UPT ;  /* 0x000000053f0b7290 */ /* 0x000fe400087fe43f */
[----:B------:R-:W-:-:S07]  /*0150*/  UIADD3.X UR5, URZ, UR5, URZ, UP1, !UPT ;  /* 0x000000053f057290 */ /* 0x000fce0008ffe43f */
[----:B------:R0:W-:Y:S02]  /*0160*/  UTMACCTL.PF [UR10] ;  /* 0x000000000a0079b9 */ /* 0x0001e40008040000 */
[----:B------:R0:W-:Y:S02]  /*0170*/  UTMACCTL.PF [UR4] ;  /* 0x00000000040079b9 */ /* 0x0001e40008040000 */
[----:B0-----:R-:W-:Y:S01]  /*0180*/  NOP ;  /* 0x0000000000007918 */ /* 0x001fe20000000000 */
.L_x_1:
[----:B------:R-:W-:Y:S05]  /*0190*/  BSYNC B0 ;  /* 0x0000000000007941 */ /* 0x000fea0003800000 */
.L_x_0:
[----:B------:R-:W0:Y:S01]  /*01a0*/  SHFL.IDX PT, R2, R0, RZ, 0x1f ;  /* 0x00001fff00027589 */ /* 0x000e2200000e0000 */
[----:B------:R-:W-:Y:S01]  /*01b0*/  UISETP.NE.AND UP0, UPT, UR8, 0x3, UPT ;  /* 0x000000030800788c */ /* 0x000fe2000bf05270 */
[----:B------:R-:W-:Y:S01]  /*01c0*/  ISETP.NE.AND P1, PT, RZ, UR6, PT ;  /* 0x00000006ff007c0c */ /* 0x000fe2000bf25270 */
[----:B------:R-:W-:Y:S02]  /*01d0*/  UIADD3 UR10, UR6, -0x1, URZ ;  /* 0xffffffff060a7890 */ /* 0x000fe4000fffe03f */
[----:B------:R-:W-:Y:S02]  /*01e0*/  UISETP.EQ.OR UP0, UPT, UR8, URZ, !UP0 ;  /* 0x0000003f0800728c */ /* 0x000fe4000c702670 */
[----:B------:R-:W-:Y:S02]  /*01f0*/  UISETP.GE.U32.AND UP1, UPT, UR10, 0x2, UPT ;  /* 0x000000020a00788c */ /* 0x000fe4000bf26070 */
[----:B------:R-:W-:-:S04]  /*0200*/  UISETP.EQ.AND UP0, UPT, UR6, URZ, UP0 ;  /* 0x0000003f0600728c */ /* 0x000fc80008702270 */
[----:B------:R-:W-:-:S04]  /*0210*/  USEL UR13, URZ, 0x1, !UP0 ;  /* 0x000000013f0d7887 */ /* 0x000fc8000c000000 */
[----:B------:R-:W-:Y:S01]  /*0220*/  USEL UR13, UR13, 0x2, UP1 ;  /* 0x000000020d0d7887 */ /* 0x000fe20008800000 */
[----:B0-----:R-:W-:-:S13]  /*0230*/  ISETP.NE.AND P0, PT, R2, RZ, PT ;  /* 0x000000ff0200720c */ /* 0x001fda0003f05270 */
[----:B------:R-:W-:Y:S05]  /*0240*/  @P0 BRA `(.L_x_2) ;  /* 0x0000000000600947 */ /* 0x000fea0003800000 */
[----:B------:R-:W0:Y:S01]  /*0250*/  S2UR UR9, SR_CgaCtaId ;  /* 0x00000000000979c3 */ /* 0x000e220000008800 */
[----:B------:R-:W-:Y:S01]  /*0260*/  UMOV UR4, 0x400 ;  /* 0x0000040000047882 */ /* 0x000fe20000000000 */
[----:B------:R-:W-:Y:S01]  /*0270*/  UMOV UR5, 0x1 ;  /* 0x0000000100057882 */ /* 0x000fe20000000000 */
[----:B------:R-:W-:Y:S01]  /*0280*/  UMOV UR6, 0x100 ;  /* 0x0000010000067882 */ /* 0x000fe20000000000 */
[----:B------:R-:W-:Y:S01]  /*0290*/  ELECT P0, URZ, PT ;  /* 0x00000000003f782f */ /* 0x000fe20003800000 */
[----:B------:R-:W-:-:S04]  /*02a0*/  UIADD3 UR6, -UR6, 0x100000, URZ ;  /* 0x0010000006067890 */ /* 0x000fc8000fffe13f */
[----:B------:R-:W-:Y:S02]  /*02b0*/  USHF.L.U32 UR7, UR6, 0xb, URZ ;  /* 0x0000000b06077899 */ /* 0x000fe4000800063f */
[----:B------:R-:W-:Y:S02]  /*02c0*/  USHF.L.U32 UR6, UR6, 0x1, URZ ;  /* 0x0000000106067899 */ /* 0x000fe4000800063f */
[----:B0-----:R-:W-:Y:S02]  /*02d0*/  ULEA UR9, UR9, UR4, 0x18 ;  /* 0x0000000409097291 */ /* 0x001fe4000f8ec03f */
[----:B------:R-:W-:-:S04]  /*02e0*/  UIADD3 UR4, -UR5, 0x100000, URZ ;  /* 0x0010000005047890 */ /* 0x000fc8000fffe13f */
[----:B------:R-:W-:Y:S02]  /*02f0*/  USHF.L.U32 UR5, UR4, 0xb, URZ ;  /* 0x0000000b04057899 */ /* 0x000fe4000800063f */
[----:B------:R-:W-:Y:S01]  /*0300*/  USHF.L.U32 UR4, UR4, 0x1, URZ ;  /* 0x0000000104047899 */ /* 0x000fe2000800063f */
[----:B------:R-:W0:Y:S11]  /*0310*/  FENCE.VIEW.ASYNC.S ;  /* 0x00000000000073c6 */ /* 0x000e360000000000 */
[----:B0-----:R0:W1:Y:S01]  /*0320*/  SYNCS.EXCH.64 URZ, [UR9], UR4 ;  /* 0x00000004093f75b2 */ /* 0x0010620008000100 */
[----:B------:R0:W2:Y:S01]  /*0330*/  SYNCS.EXCH.64 URZ, [UR9+0x28], UR6 ;  /* 0x00002806093f75b2 */ /* 0x0000a20008000100 */
[----:B------:R0:W3:Y:S01]  /*0340*/  SYNCS.EXCH.64 URZ, [UR9+0x8], UR4 ;  /* 0x00000804093f75b2 */ /* 0x0000e20008000100 */
[----:B------:R0:W4:Y:S01]  /*0350*/  SYNCS.EXCH.64 URZ, [UR9+0x30], UR6 ;  /* 0x00003006093f75b2 */ /* 0x0001220008000100 */
[----:B------:R0:W0:Y:S01]  /*0360*/  SYNCS.EXCH.64 URZ, [UR9+0x10], UR4 ;  /* 0x00001004093f75b2 */ /* 0x0000220008000100 */
[----:B------:R0:W0:Y:S01]  /*0370*/  SYNCS.EXCH.64 URZ, [UR9+0x38], UR6 ;  /* 0x00003806093f75b2 */ /* 0x0000220008000100 */
[----:B------:R0:W0:Y:S01]  /*0380*/  SYNCS.EXCH.64 URZ, [UR9+0x18], UR4 ;  /* 0x00001804093f75b2 */ /* 0x0000220008000100 */
[----:B------:R0:W0:Y:S01]  /*0390*/  SYNCS.EXCH.64 URZ, [UR9+0x40], UR6 ;  /* 0x00004006093f75b2 */ /* 0x0000220008000100 */
[----:B------:R0:W0:Y:S01]  /*03a0*/  SYNCS.EXCH.64 URZ, [UR9+0x20], UR4 ;  /* 0x00002004093f75b2 */ /* 0x0000220008000100 */
[----:B------:R0:W0:Y:S01]  /*03b0*/  SYNCS.EXCH.64 URZ, [UR9+0x48], UR6 ;  /* 0x00004806093f75b2 */ /* 0x0000220008000100 */
[----:B------:R-:W-:Y:S01]  /*03c0*/  NOP ;  /* 0x0000000000007918 */ /* 0x000fe20000000000 */
.L_x_2:
[----:B------:R-:W5:Y:S01]  /*03d0*/  SHFL.IDX PT, R0, R0, RZ, 0x1f ;  /* 0x00001fff00007589 */ /* 0x000f6200000e0000 */
[----:B------:R-:W1:Y:S01]  /*03e0*/  LDC R2, c[0x0][0x65c] ;  /* 0x00019700ff027b82 */ /* 0x000e620000000800 */
[----:B------:R-:W-:Y:S01]  /*03f0*/  ELECT P0, URZ, PT ;  /* 0x00000000003f782f */ /* 0x000fe20003800000 */
[----:B------:R-:W-:Y:S01]  /*0400*/  IMAD.MOV.U32 R3, RZ, RZ, RZ ;  /* 0x000000ffff037224 */ /* 0x000fe200078e00ff */
[----:B0-----:R-:W-:Y:S01]  /*0410*/  UMOV UR4, 0x20 ;  /* 0x0000002000047882 */ /* 0x001fe20000000000 */
[----:B------:R-:W-:Y:S01]  /*0420*/  NOP ;  /* 0x0000000000007918 */ /* 0x000fe20000000000 */
[----:B------:R-:W-:Y:S01]  /*0430*/  NOP ;  /* 0x0000000000007918 */ /* 0x000fe20000000000 */
[----:B-----5:R-:W-:Y:S02]  /*0440*/  ISETP.NE.OR P0, PT, R0, RZ, !P0 ;  /* 0x000000ff0000720c */ /* 0x020fe40004705670 */
[----:B-1----:R-:W-:Y:S01]  /*0450*/  ISETP.NE.AND P2, PT, R2, 0x1, PT ;  /* 0x000000010200780c */ /* 0x002fe20003f45270 */
[----:B------:R-:W0:Y:S01]  /*0460*/  S2R R0, SR_CTAID.Y ;  /* 0x0000000000007919 */ /* 0x000e220000002600 */
[----:B------:R-:W1:Y:S09]  /*0470*/  S2R R2, SR_CTAID.X ;  /* 0x0000000000027919 */ /* 0x000e720000002500 */
[----:B------:R-:W-:Y:S01]  /*0480*/  VOTEU.ALL UP0, P0 ;  /* 0x00000000003f7886 */ /* 0x000fe20000000000 */
[----:B------:R-:W-:Y:S01]  /*0490*/  VOTEU.ALL UP1, P0 ;  /* 0x00000000003f7886 */ /* 0x000fe20000020000 */
[----:B------:R-:W1:Y:S01]  /*04a0*/  @P2 LDC R7, c[0x0][0x10] ;  /* 0x00000400ff072b82 */ /* 0x000e620000000800 */
[----:B------:R-:W-:-:S02]  /*04b0*/  @P2 IMAD.MOV.U32 R5, RZ, RZ, RZ ;  /* 0x000000ffff052224 */ /* 0x000fc400078e00ff */
[----:B------:R-:W-:Y:S01]  /*04c0*/  @P2 IMAD.MOV.U32 R11, RZ, RZ, RZ ;  /* 0x000000ffff0b2224 */ /* 0x000fe200078e00ff */
[----:B------:R-:W-:Y:S01]  /*04d0*/  @!UP0 UMOV UR6, 0x400 ;  /* 0x0000040000068882 */ /* 0x000fe20000000000 */
[----:B------:R-:W-:-:S04]  /*04e0*/  @!UP0 UIADD3 UR4, -UR4, 0x100000, URZ ;  /* 0x0010000004048890 */ /* 0x000fc8000fffe13f */
[----:B------:R-:W-:Y:S02]  /*04f0*/  @!UP0 USHF.L.U32 UR5, UR4, 0xb, URZ ;  /* 0x0000000b04058899 */ /* 0x000fe4000800063f */
[----:B------:R-:W-:Y:S01]  /*0500*/  @!UP0 USHF.L.U32 UR4, UR4, 0x1, URZ ;  /* 0x0000000104048899 */ /* 0x000fe2000800063f */
[----:B------:R-:W5:Y:S08]  /*0510*/  @!P2 LDC R9, c[0x0][0xc] ;  /* 0x00000300ff09ab82 */ /* 0x000f700000000800 */
[----:B------:R-:W2:Y:S01]  /*0520*/  @!UP0 S2UR UR7, SR_CgaCtaId ;  /* 0x00000000000789c3 */ /* 0x000ea20000008800 */
[----:B0-----:R-:W-:-:S04]  /*0530*/  @P2 IMAD.MOV.U32 R4, RZ, RZ, R0 ;  /* 0x000000ffff042224 */ /* 0x001fc800078e0000 */
[----:B-1----:R-:W-:-:S04]  /*0540*/  @P2 IMAD.WIDE.U32 R6, R2, R7, R4 ;  /* 0x0000000702062225 */ /* 0x002fc800078e0004 */
[----:B------:R-:W-:Y:S02]  /*0550*/  @P2 IMAD.MOV.U32 R16, RZ, RZ, R6 ;  /* 0x000000ffff102224 */ /* 0x000fe400078e0006 */
[----:B------:R-:W-:Y:S02]  /*0560*/  @P2 IMAD.IADD R17, R7, 0x1, R11 ;  /* 0x0000000107112824 */ /* 0x000fe400078e020b */
[----:B-----5:R-:W-:-:S04]  /*0570*/  @!P2 IMAD.WIDE.U32 R4, R9, R0, R2 ;  /* 0x000000000904a225 */ /* 0x020fc800078e0002 */
[----:B------:R-:W-:Y:S02]  /*0580*/  @!P2 IMAD.MOV.U32 R16, RZ, RZ, R4 ;  /* 0x000000ffff10a224 */ /* 0x000fe400078e0004 */
[----:B------:R-:W-:Y:S01]  /*0590*/  @!P2 IMAD.MOV.U32 R17, RZ, RZ, R5 ;  /* 0x000000ffff11a224 */ /* 0x000fe200078e0005 */
[----:B--2---:R-:W-:Y:S02]  /*05a0*/  @!UP0 ULEA UR6, UR7, UR6, 0x18 ;  /* 0x0000000607068291 */ /* 0x004fe4000f8ec03f */
[----:B------:R0:W-:Y:S01]  /*05b0*/  STL [R1+0x74], R16 ;  /* 0x0000741001007387 */ /* 0x0001e20000100800 */
[----:B------:R-:W-:-:S03]  /*05c0*/  VOTEU.ALL UP0, P0 ;  /* 0x00000000003f7886 */ /* 0x000fc60000000000 */
[----:B------:R0:W-:Y:S04]  /*05d0*/  STL [R1+0x70], R17 ;  /* 0x0000701101007387 */ /* 0x0001e80000100800 */
[----:B------:R-:W1:Y:S02]  /*05e0*/  FENCE.VIEW.ASYNC.S ;  /* 0x00000000000073c6 */ /* 0x000e640000000000 */
[----:B-1----:R0:W3:Y:S01]  /*05f0*/  @!UP0 SYNCS.EXCH.64 URZ, [UR6+0x60], UR4 ;  /* 0x00006004063f85b2 */ /* 0x0020e20008000100 */
[----:B------:R0:W3:Y:S01]  /*0600*/  @!UP1 SYNCS.EXCH.64 URZ, [UR6+0x68], UR4 ;  /* 0x00006804063f95b2 */ /* 0x0000e20008000100 */
[----:B------:R-:W-:Y:S01]  /*0610*/  NOP ;  /* 0x0000000000007918 */ /* 0x000fe20000000000 */
[----:B---34-:R-:W-:Y:S06]  /*0620*/  BAR.SYNC.DEFER_BLOCKING 0x0 ;  /* 0x0000000000007b1d */ /* 0x018fec0000010000 */
[----:B0-----:R-:W-:Y:S05]  /*0630*/  @!P1 BRA `(.L_x_3) ;  /* 0x000000e000d49947 */ /* 0x001fea0003800000 */
[----:B------:R-:W-:-:S06]  /*0640*/  UISETP.GT.U32.AND UP0, UPT, UR10, 0x1, UPT ;  /* 0x000000010a00788c */ /* 0x000fcc000bf04070 */
[----:B------:R-:W-:-:S13]  /*0650*/  PLOP3.LUT P0, PT, PT, PT, UP0, 0x80, 0x0 ;  /* 0x000000000000781c */ /* 0x000fda0003f0f008 */
[----:B------:R-:W-:Y:S05]  /*0660*/  @P0 EXIT ;  /* 0x000000000000094d */ /* 0x000fea0003800000 */
[----:B------:R-:W-:Y:S01]  /*0670*/  IMAD.MOV.U32 R6, RZ, RZ, -0x1 ;  /* 0xffffffffff067424 */ /* 0x000fe200078e00ff */
[----:B------:R-:W-:Y:S01]  /*0680*/  ULDC.64 UR4, c[0x0][0x650] ;  /* 0x0001940000047ab9 */ /* 0x000fe20000000a00 */
[----:B------:R-:W-:Y:S01]  /*0690*/  IMAD.MOV.U32 R5, RZ, RZ, -0x1 ;  /* 0xffffffffff057424 */ /* 0x000fe200078e00ff */
[----:B------:R-:W-:Y:S01]  /*06a0*/  ISETP.GE.U32.AND P0, PT, R16, UR4, PT ;  /* 0x0000000410007c0c */ /* 0x000fe2000bf06070 */
[----:B------:R-:W-:Y:S01]  /*06b0*/  UMOV UR24, 0xffffffff ;  /* 0xffffffff00187882 */ /* 0x000fe20000000000 */
[----:B------:R0:W-:Y:S01]  /*06c0*/  STL [R1+0x7c], R6 ;  /* 0x00007c0601007387 */ /* 0x0001e20000100800 */
[----:B------:R-:W-:Y:S02]  /*06d0*/  PRMT R4, RZ, 0x7610, R4 ;  /* 0x00007610ff047816 */ /* 0x000fe40000000004 */
[----:B------:R-:W-:Y:S01]  /*06e0*/  ISETP.GE.U32.AND.EX P0, PT, R17, UR5, PT, P0 ;  /* 0x0000000511007c0c */ /* 0x000fe2000bf06100 */
[----:B------:R0:W-:-:S12]  /*06f0*/  STL [R1+0x78], R5 ;  /* 0x0000780501007387 */ /* 0x0001d80000100800 */
[----:B0-----:R-:W-:Y:S05]  /*0700*/  @P0 BRA `(.L_x_4) ;  /* 0x0000000400680947 */ /* 0x001fea0003800000 */
[----:B------:R-:W0:Y:S01]  /*0710*/  LDC.64 R12, c[0x0][0x628] ;  /* 0x00018a00ff0c7b82 */ /* 0x000e220000000a00 */
[----:B------:R-:W-:Y:S02]  /*0720*/  IMAD.MOV.U32 R4, RZ, RZ, R16 ;  /* 0x000000ffff047224 */ /* 0x000fe400078e0010 */
[----:B------:R-:W-:-:S05]  /*0730*/  IMAD.MOV.U32 R5, RZ, RZ, R17 ;  /* 0x000000ffff057224 */ /* 0x000fca00078e0011 */
[----:B------:R-:W1:Y:S08]  /*0740*/  LDC R10, c[0x0][0x630] ;  /* 0x00018c00ff0a7b82 */ /* 0x000e700000000800 */
[----:B------:R-:W2:Y:S01]  /*0750*/  LDC.64 R14, c[0x0][0x620] ;  /* 0x00018800ff0e7b82 */ /* 0x000ea20000000a00 */
[----:B0-----:R-:W-:-:S04]  /*0760*/  ISETP.NE.U32.AND P0, PT, R12, RZ, PT ;  /* 0x000000ff0c00720c */ /* 0x001fc80003f05070 */
[----:B------:R-:W-:-:S13]  /*0770*/  ISETP.NE.AND.EX P0, PT, R13, RZ, PT, P0 ;  /* 0x000000ff0d00720c */ /* 0x000fda0003f05300 */
[----:B-12---:R-:W-:Y:S05]  /*0780*/  @!P0 BRA `(.L_x_5) ;  /* 0x0000000000288947 */ /* 0x006fea0003800000 */
[----:B------:R-:W0:Y:S02]  /*0790*/  LDC R9, c[0x0][0x634] ;  /* 0x00018d00ff097b82 */ /* 0x000e240000000800 */
[----:B0-----:R-:W-:-:S05]  /*07a0*/  IADD3 R9, P0, R16, R9, RZ ;  /* 0x0000000910097210 */ /* 0x001fca0007f1e0ff */
[----:B------:R-:W-:-:S04]  /*07b0*/  IMAD.X R11, RZ, RZ, R17, P0 ;  /* 0x000000ffff0b7224 */ /* 0x000fc800000e0611 */
[----:B------:R-:W-:-:S04]  /*07c0*/  IMAD.WIDE.U32 R4, R11, R12, RZ ;  /* 0x0000000c0b047225 */ /* 0x000fc800078e00ff */
[----:B------:R-:W-:-:S04]  /*07d0*/  IMAD.WIDE.U32 R6, P0, R9, R13, R4 ;  /* 0x0000000d09067225 */ /* 0x000fc80007800004 */
[----:B------:R-:W-:-:S04]  /*07e0*/  IMAD.WIDE.U32 R4, R9, R12, RZ ;  /* 0x0000000c09047225 */ /* 0x000fc800078e00ff */
[----:B------:R-:W-:Y:S01]  /*07f0*/  IMAD.X R9, RZ, RZ, RZ, P0 ;  /* 0x000000ffff097224 */ /* 0x000fe200000e06ff */
[----:B------:R-:W-:Y:S01]  /*0800*/  IADD3 RZ, P0, R5, R6, RZ ;  /* 0x0000000605ff7210 */ /* 0x000fe20007f1e0ff */
[----:B------:R-:W-:-:S04]  /*0810*/  IMAD.MOV.U32 R8, RZ, RZ, R7 ;  /* 0x000000ffff087224 */ /* 0x000fc800078e0007 */
[----:B------:R-:W-:-:S08]  /*0820*/  IMAD.WIDE.U32.X R4, R11, R13, R8, P0 ;  /* 0x0000000d0b047225 */ /* 0x000fd000000e0408 */
.L_x_5:
[-CC-:B------:R-:W-:Y:S01]  /*0830*/  SHF.R.U64 R24, R4, R10.reuse, R5.reuse ;  /* 0x0000000a04187219 */ /* 0x180fe20000001205 */
[----:B------:R-:W0:Y:S01]  /*0840*/  LDC R8, c[0x0][0x618] ;  /* 0x00018600ff087b82 */ /* 0x000e220000000800 */
[----:B------:R-:W-:Y:S01]  /*0850*/  SHF.R.U32.HI R4, RZ, R10, R5 ;  /* 0x0000000aff047219 */ /* 0x000fe20000011605 */
[----:B------:R-:W-:Y:S01]  /*0860*/  ULDC UR4, c[0x0][0x150] ;  /* 0x0000540000047ab9 */ /* 0x000fe20000000800 */
[----:B------:R-:W-:Y:S01]  /*0870*/  IADD3 R9, P0, RZ, -R24, RZ ;  /* 0x80000018ff097210 */ /* 0x000fe20007f1e0ff */
[----:B------:R-:W-:Y:S01]  /*0880*/  IMAD.MOV.U32 R5, RZ, RZ, R17 ;  /* 0x000000ffff057224 */ /* 0x000fe200078e0011 */
[----:B------:R-:W-:-:S03]  /*0890*/  I2FP.F32.U32 R3, R2 ;  /* 0x0000000200037245 */ /* 0x000fc60000201000 */
[----:B------:R-:W1:Y:S01]  /*08a0*/  LDC.64 R18, c[0x0][0x640] ;  /* 0x00019000ff127b82 */ /* 0x000e620000000a00 */
[----:B------:R-:W-:Y:S02]  /*08b0*/  IMAD.X R11, RZ, RZ, ~R4, P0 ;  /* 0x000000ffff0b7224 */ /* 0x000fe400000e0e04 */
[----:B------:R-:W-:Y:S01]  /*08c0*/  FMUL R3, R3, UR4 ;  /* 0x0000000403037c20 */ /* 0x000fe20008400000 */
[----:B------:R-:W-:Y:S01]  /*08d0*/  IMAD.MOV.U32 R4, RZ, RZ, R16 ;  /* 0x000000ffff047224 */ /* 0x000fe200078e0010 */
[----:B------:R-:W-:Y:S01]  /*08e0*/  ULDC UR4, c[0x0][0x154] ;  /* 0x0000550000047ab9 */ /* 0x000fe20000000800 */
[-C--:B------:R-:W-:Y:S02]  /*08f0*/  IMAD R6, R11, R14.reuse, RZ ;  /* 0x0000000e0b067224 */ /* 0x080fe400078e02ff */
[C---:B------:R-:W-:Y:S01]  /*0900*/  IMAD.WIDE.U32 R4, R9.reuse, R14, R4 ;  /* 0x0000000e09047225 */ /* 0x040fe200078e0004 */
[----:B------:R-:W2:Y:S01]  /*0910*/  LDC R10, c[0x0][0x608] ;  /* 0x00018200ff0a7b82 */ /* 0x000ea20000000800 */
[----:B------:R-:W3:Y:S02]  /*0920*/  F2I.U32.TRUNC.NTZ R3, R3 ;  /* 0x0000000300037305 */ /* 0x000ee4000020f000 */
[----:B------:R-:W-:-:S04]  /*0930*/  IMAD R9, R9, R15, R6 ;  /* 0x0000000f09097224 */ /* 0x000fc800078e0206 */
[----:B------:R-:W-:Y:S01]  /*0940*/  IMAD.IADD R5, R5, 0x1, R9 ;  /* 0x0000000105057824 */ /* 0x000fe200078e0209 */
[----:B------:R-:W4:Y:S01]  /*0950*/  LDC R7, c[0x0][0x144] ;  /* 0x00005100ff077b82 */ /* 0x000f220000000800 */
[----:B------:R-:W-:-:S03]  /*0960*/  IMAD.MOV.U32 R9, RZ, RZ, 0x1 ;  /* 0x00000001ff097424 */ /* 0x000fc600078e00ff */
[----:B0-----:R-:W-:Y:S02]  /*0970*/  SHF.R.U64 R12, R4, R8, R5 ;  /* 0x00000008040c7219 */ /* 0x001fe40000001205 */
[----:B------:R-:W-:Y:S02]  /*0980*/  I2FP.F32.U32 R4, R0 ;  /* 0x0000000000047245 */ /* 0x000fe40000201000 */
[----:B------:R-:W0:Y:S01]  /*0990*/  LDC R14, c[0x0][0x658] ;  /* 0x00019600ff0e7b82 */ /* 0x000e220000000800 */
[----:B-1----:R-:W-:Y:S01]  /*09a0*/  ISETP.NE.U32.AND P0, PT, R18, RZ, PT ;  /* 0x000000ff1200720c */ /* 0x002fe20003f05070 */
[----:B---3--:R-:W-:Y:S02]  /*09b0*/  IMAD.MOV R6, RZ, RZ, -R3 ;  /* 0x000000ffff067224 */ /* 0x008fe400078e0a03 */
[----:B------:R-:W-:Y:S01]  /*09c0*/  FMUL R4, R4, UR4 ;  /* 0x0000000404047c20 */ /* 0x000fe20008400000 */
[----:B------:R-:W-:Y:S01]  /*09d0*/  SHF.R.U32.HI R3, RZ, R8, R5 ;  /* 0x00000008ff037219 */ /* 0x000fe20000011605 */
[----:B------:R-:W-:Y:S01]  /*09e0*/  IMAD.MOV.U32 R5, RZ, RZ, -0x1 ;  /* 0xffffffffff057424 */ /* 0x000fe200078e00ff */
[----:B------:R-:W-:Y:S01]  /*09f0*/  ISETP.NE.AND.EX P0, PT, R19, RZ, PT, P0 ;  /* 0x000000ff1300720c */ /* 0x000fe20003f05300 */
[----:B------:R1:W3:Y:S01]  /*0a00*/  F2I.U32.TRUNC.NTZ R11, R4 ;  /* 0x00000004000b7305 */ /* 0x0002e2000020f000 */
[----:B------:R-:W1:Y:S01]  /*0a10*/  LDC R13, c[0x0][0x148] ;  /* 0x00005200ff0d7b82 */ /* 0x000e620000000800 */
[----:B--2---:R-:W-:-:S02]  /*0a20*/  SHF.R.U64 R23, R12, R10, R3 ;  /* 0x0000000a0c177219 */ /* 0x004fc40000001203 */
[----:B------:R-:W-:-:S05]  /*0a30*/  SHF.R.U32.HI R3, RZ, R10, R3 ;  /* 0x0000000aff037219 */ /* 0x000fca0000011603 */
[----:B------:R-:W2:Y:S01]  /*0a40*/  LDC R17, c[0x0][0x600] ;  /* 0x00018000ff117b82 */ /* 0x000ea20000000800 */
[----:B----4-:R-:W-:-:S07]  /*0a50*/  IMAD R8, R7, R6, R2 ;  /* 0x0000000607087224 */ /* 0x010fce00078e0202 */
[----:B------:R-:W4:Y:S01]  /*0a60*/  LDC R16, c[0x0][0x648] ;  /* 0x00019200ff107b82 */ /* 0x000f220000000800 */
[-C--:B0-----:R-:W-:Y:S02]  /*0a70*/  SHF.L.U32 R2, R5, R14.reuse, RZ ;  /* 0x0000000e05027219 */ /* 0x081fe400000006ff */
[--C-:B------:R-:W-:Y:S02]  /*0a80*/  SHF.R.U64 R22, R23, R14, R3.reuse ;  /* 0x0000000e17167219 */ /* 0x100fe40000001203 */
[----:B------:R-:W-:Y:S02]  /*0a90*/  LOP3.LUT R10, RZ, R2, RZ, 0x33, !PT ;  /* 0x00000002ff0a7212 */ /* 0x000fe400078e33ff */
[-C--:B------:R-:W-:Y:S01]  /*0aa0*/  SHF.R.U32.HI R3, RZ, R14.reuse, R3 ;  /* 0x0000000eff037219 */ /* 0x080fe20000011603 */
[----:B------:R-:W0:Y:S01]  /*0ab0*/  LDC R21, c[0x0][0x638] ;  /* 0x00018e00ff157b82 */ /* 0x000e220000000800 */
[----:B------:R-:W-:Y:S01]  /*0ac0*/  SHF.L.U32 R9, R9, R14, RZ ;  /* 0x0000000e09097219 */ /* 0x000fe200000006ff */
[----:B------:R-:W-:-:S06]  /*0ad0*/  IMAD.MOV.U32 R2, RZ, RZ, R22 ;  /* 0x000000ffff027224 */ /* 0x000fcc00078e0016 */
[----:B------:R-:W0:Y:S01]  /*0ae0*/  LDC R20, c[0x0][0x610] ;  /* 0x00018400ff147b82 */ /* 0x000e220000000800 */
[----:B-1-3--:R-:W-:Y:S05]  /*0af0*/  @!P0 BRA `(.L_x_6) ;  /* 0x0000000000288947 */ /* 0x00afea0003800000 */
[----:B------:R-:W1:Y:S02]  /*0b00*/  LDC R7, c[0x0][0x64c] ;  /* 0x00019300ff077b82 */ /* 0x000e640000000800 */
[----:B-1----:R-:W-:-:S05]  /*0b10*/  IADD3 R7, P0, R22, R7, RZ ;  /* 0x0000000716077210 */ /* 0x002fca0007f1e0ff */
        /* <DEDUP_REMOVED lines=8> */
.L_x_6:
[----:B----4-:R-:W-:Y:S01]  /*0ba0*/  SHF.R.U64 R2, R2, R16, R3 ;  /* 0x0000001002027219 */ /* 0x010fe20000001203 */
[----:B--2---:R-:W-:Y:S01]  /*0bb0*/  VIADD R3, R17, 0xffffffff ;  /* 0xffffffff11037836 */ /* 0x004fe20000000000 */
[----:B------:R-:W-:Y:S01]  /*0bc0*/  LOP3.LUT R10, R23, R10, RZ, 0xc0, !PT ;  /* 0x0000000a170a7212 */ /* 0x000fe200078ec0ff */
[----:B------:R-:W-:Y:S01]  /*0bd0*/  IMAD.MOV R11, RZ, RZ, -R11 ;  /* 0x000000ffff0b7224 */ /* 0x000fe200078e0a0b */
[----:B------:R-:W-:Y:S01]  /*0be0*/  R2UR UR24, R24 ;  /* 0x00000000181872ca */ /* 0x000fe200000e0000 */
[----:B------:R-:W-:Y:S01]  /*0bf0*/  IMAD.MOV R4, RZ, RZ, -R2 ;  /* 0x000000ffff047224 */ /* 0x000fe200078e0a02 */
[----:B------:R-:W-:Y:S01]  /*0c00*/  LOP3.LUT R3, R12, R3, RZ, 0xc0, !PT ;  /* 0x000000030c037212 */ /* 0x000fe200078ec0ff */
[----:B------:R-:W-:Y:S02]  /*0c10*/  @P2 IMAD R8, R13, R11, R0 ;  /* 0x0000000b0d082224 */ /* 0x000fe400078e0200 */
[----:B------:R-:W-:Y:S02]  /*0c20*/  IMAD R9, R9, R2, R10 ;  /* 0x0000000209097224 */ /* 0x000fe400078e020a */
[----:B0-----:R-:W-:-:S02]  /*0c30*/  IMAD R0, R4, R21, R22 ;  /* 0x0000001504007224 */ /* 0x001fc400078e0216 */
[----:B------:R-:W-:Y:S02]  /*0c40*/  IMAD R8, R9, R20, R8 ;  /* 0x0000001409087224 */ /* 0x000fe400078e0208 */
[----:B------:R-:W-:Y:S02]  /*0c50*/  IMAD R3, R0, R17, R3 ;  /* 0x0000001100037224 */ /* 0x000fe400078e0203 */
[----:B------:R-:W-:-:S03]  /*0c60*/  IMAD.MOV.U32 R4, RZ, RZ, 0x1 ;  /* 0x00000001ff047424 */ /* 0x000fc600078e00ff */
[----:B------:R-:W-:Y:S02]  /*0c70*/  SEL R2, R3, R8, !P2 ;  /* 0x0000000803027207 */ /* 0x000fe40005000000 */
[----:B------:R-:W-:-:S03]  /*0c80*/  SEL R0, R8, R3, !P2 ;  /* 0x0000000308007207 */ /* 0x000fc60005000000 */
[----:B------:R0:W-:Y:S04]  /*0c90*/  STL [R1+0x78], R2 ;  /* 0x0000780201007387 */ /* 0x0001e80000100800 */
[----:B------:R0:W-:Y:S02]  /*0ca0*/  STL [R1+0x7c], R0 ;  /* 0x00007c0001007387 */ /* 0x0001e40000100800 */
.L_x_4:
[----:B------:R-:W-:-:S08]  /*0cb0*/  NOP ;  /* 0x0000000000007918 */ /* 0x000fd00000000000 */
[----:B------:R-:W1:Y:S02]  /*0cc0*/  USETMAXREG.TRY_ALLOC.CTAPOOL UP0, 0xe8 ;  /* 0x000000e8000079c8 */ /* 0x000e640008000600 */
[----:B-1----:R-:W-:-:S13]  /*0cd0*/  PLOP3.LUT P0, PT, PT, PT, UP0, 0x80, 0x0 ;  /* 0x000000000000781c */ /* 0x002fda0003f0f008 */
[----:B------:R-:W-:Y:S05]  /*0ce0*/  @!P0 BRA `(.L_x_4) ;  /* 0xfffffffc00f08947 */ /* 0x000fea000383ffff */
[----:B------:R-:W-:Y:S01]  /*0cf0*/  ULDC.64 UR4, c[0x0][0x598] ;  /* 0x0001660000047ab9 */ /* 0x000fe20000000a00 */
[----:B------:R-:W-:Y:S01]  /*0d00*/  ULDC.64 UR20, c[0x0][0x208] ;  /* 0x0000820000147ab9 */ /* 0x000fe20000000a00 */
[----:B------:R-:W-:-:S04]  /*0d10*/  ISETP.NE.U32.AND P0, PT, RZ, UR4, PT ;  /* 0x00000004ff007c0c */ /* 0x000fc8000bf05070 */
[----:B------:R-:W-:-:S13]  /*0d20*/  ISETP.NE.AND.EX P0, PT, RZ, UR5, PT, P0 ;  /* 0x00000005ff007c0c */ /* 0x000fda000bf05300 */
[----:B------:R-:W-:Y:S05]  /*0d30*/  @!P0 BRA `(.L_x_7) ;  /* 0x0000000000208947 */ /* 0x000fea0003800000 */
[----:B0-----:R-:W0:Y:S02]  /*0d40*/  LDC.64 R2, c[0x0][0x598] ;  /* 0x00016600ff027b82 */ /* 0x001e240000000a00 */
[----:B0-----:R-:W2:Y:S02]  /*0d50*/  LDG.E.64 R2, desc[UR20][R2.64] ;  /* 0x0000001402027981 */ /* 0x001ea4000c1e1b00 */
[----:B--2---:R-:W-:-:S04]  /*0d60*/  ISETP.NE.U32.AND P0, PT, R2, RZ, PT ;  /* 0x000000ff0200720c */ /* 0x004fc80003f05070 */
[----:B------:R-:W-:-:S13]  /*0d70*/  ISETP.NE.AND.EX P0, PT, R3, RZ, PT, P0 ;  /* 0x000000ff0300720c */ /* 0x000fda0003f05300 */
[----:B------:R-:W-:Y:S05]  /*0d80*/  @!P0 BRA `(.L_x_7) ;  /* 0x00000000000c8947 */ /* 0x000fea0003800000 */
[----:B------:R-:W2:Y:S02]  /*0d90*/  LD.E R2, desc[UR20][R2.64] ;  /* 0x0000001402027980 */ /* 0x000ea4000c101900 */
[----:B--2---:R-:W-:Y:S01]  /*0da0*/  R2UR UR22, R2 ;  /* 0x00000000021672ca */ /* 0x004fe200000e0000 */
[----:B------:R-:W-:-:S14]  /*0db0*/  BRA `(.L_x_8) ;  /* 0x0000000000247947 */ /* 0x000fdc0003800000 */
.L_x_7:
[----:B------:R-:W-:Y:S02]  /*0dc0*/  ULDC.64 UR4, c[0x0][0x588] ;  /* 0x0001620000047ab9 */ /* 0x000fe40000000a00 */
[----:B------:R-:W-:-:S04]  /*0dd0*/  ISETP.NE.U32.AND P0, PT, RZ, UR4, PT ;  /* 0x00000004ff007c0c */ /* 0x000fc8000bf05070 */
[----:B------:R-:W-:-:S13]  /*0de0*/  ISETP.NE.AND.EX P0, PT, RZ, UR5, PT, P0 ;  /* 0x00000005ff007c0c */ /* 0x000fda000bf05300 */
[----:B------:R-:W-:Y:S05]  /*0df0*/  @!P0 BRA `(.L_x_9) ;  /* 0x0000000000108947 */ /* 0x000fea0003800000 */
[----:B0-----:R-:W0:Y:S02]  /*0e00*/  LDC.64 R2, c[0x0][0x588] ;  /* 0x00016200ff027b82 */ /* 0x001e240000000a00 */
[----:B0-----:R-:W2:Y:S02]  /*0e10*/  LDG.E R2, desc[UR20][R2.64] ;  /* 0x0000001402027981 */ /* 0x001ea4000c1e1900 */
[----:B--2---:R-:W-:Y:S01]  /*0e20*/  R2UR UR22, R2 ;  /* 0x00000000021672ca */ /* 0x004fe200000e0000 */
[----:B------:R-:W-:-:S14]  /*0e30*/  BRA `(.L_x_8) ;  /* 0x0000000000047947 */ /* 0x000fdc0003800000 */
.L_x_9:
[----:B------:R-:W-:-:S05]  /*0e40*/  ULDC UR22, c[0x0][0x580] ;  /* 0x0001600000167ab9 */ /* 0x000fca0000000800 */
.L_x_8:
[----:B------:R-:W-:Y:S02]  /*0e50*/  ULDC.64 UR4, c[0x0][0x5a0] ;  /* 0x0001680000047ab9 */ /* 0x000fe40000000a00 */
        /* <DEDUP_REMOVED lines=11> */
.L_x_10:
        /* <DEDUP_REMOVED lines=8> */
.L_x_12:
[----:B------:R-:W-:-:S05]  /*0f90*/  ULDC UR23, c[0x0][0x584] ;  /* 0x0001610000177ab9 */ /* 0x000fca0000000800 */
.L_x_11:
[----:B------:R-:W-:-:S13]  /*0fa0*/  LOP3.LUT P0, RZ, R4, 0xff, RZ, 0xc0, !PT ;  /* 0x000000ff04ff7812 */ /* 0x000fda000780c0ff */
[----:B------:R-:W-:Y:S05]  /*0fb0*/  @!P0 EXIT ;  /* 0x000000000000894d */ /* 0x000fea0003800000 */
[----:B------:R-:W-:Y:S01]  /*0fc0*/  ULDC UR4, c[0x0][0x28c] ;  /* 0x0000a30000047ab9 */ /* 0x000fe20000000800 */
[----:B------:R-:W-:Y:S02]  /*0fd0*/  ULOP3.LUT UR25, UR13, 0x1, URZ, 0xfc, !UPT ;  /* 0x000000010d197892 */ /* 0x000fe4000f8efc3f */
[----:B------:R-:W-:-:S04]  /*0fe0*/  UIADD3 UR4, UR4, 0x7f, URZ ;  /* 0x0000007f04047890 */ /* 0x000fc8000fffe03f */
[----:B------:R-:W-:-:S04]  /*0ff0*/  USHF.R.S32.HI UR5, URZ, 0x1f, UR4 ;  /* 0x0000001f3f057899 */ /* 0x000fc80008011404 */
[----:B------:R-:W-:-:S03]  /*1000*/  ULEA.HI UR5, UR5, UR4, URZ, 0x7 ;  /* 0x0000000405057291 */ /* 0x000fc6000f8f383f */
[----:B------:R-:W-:Y:S01]  /*1010*/  UMOV UR4, URZ ;  /* 0x0000003f00047c82 */ /* 0x000fe20008000000 */
[----:B------:R-:W-:-:S03]  /*1020*/  USHF.R.S32.HI UR12, URZ, 0x7, UR5 ;  /* 0x000000073f0c7899 */ /* 0x000fc60008011405 */
[----:B------:R-:W-:-:S09]  /*1030*/  UMOV UR5, URZ ;  /* 0x0000003f00057c82 */ /* 0x000fd20008000000 */
.L_x_293:
[----:B0-----:R-:W0:Y:S01]  /*1040*/  S2R R0, SR_TID.X ;  /* 0x0000000000007919 */ /* 0x001e220000002100 */
[----:B-1----:R-:W1:Y:S01]  /*1050*/  S2UR UR11, SR_CgaCtaId ;  /* 0x00000000000b79c3 */ /* 0x002e620000008800 */
[----:B------:R-:W-:Y:S01]  /*1060*/  UMOV UR14, 0x400 ;  /* 0x00000400000e7882 */ /* 0x000fe20000000000 */
[----:B------:R-:W-:Y:S01]  /*1070*/  UMOV UR6, URZ ;  /* 0x0000003f00067c82 */ /* 0x000fe20008000000 */
[----:B------:R-:W-:Y:S01]  /*1080*/  STL [R1+0x6c], RZ ;  /* 0x00006cff01007387 */ /* 0x000fe20000100800 */
[----:B------:R-:W-:Y:S01]  /*1090*/  UMOV UR7, URZ ;  /* 0x0000003f00077c82 */ /* 0x000fe20008000000 */
[----:B------:R-:W-:Y:S01]  /*10a0*/  UMOV UR8, URZ ;  /* 0x0000003f00087c82 */ /* 0x000fe20008000000 */
[----:B------:R-:W-:Y:S01]  /*10b0*/  UMOV UR16, UR5 ;  /* 0x0000000500107c82 */ /* 0x000fe20008000000 */
[----:B------:R-:W-:Y:S01]  /*10c0*/  STL [R1+0x68], RZ ;  /* 0x000068ff01007387 */ /* 0x000fe20000100800 */
[----:B--2---:R-:W2:Y:S01]  /*10d0*/  LDC R2, c[0x0][0x28c] ;  /* 0x0000a300ff027b82 */ /* 0x004ea20000000800 */
[----:B------:R-:W-:Y:S01]  /*10e0*/  UMOV UR17, UR4 ;  /* 0x0000000400117c82 */ /* 0x000fe20008000000 */
[----:B------:R-:W-:Y:S01]  /*10f0*/  CS2R R4, SRZ ;  /* 0x0000000000047805 */ /* 0x000fe2000001ff00 */
[----:B------:R-:W-:Y:S01]  /*1100*/  STL [R1+0x64], RZ ;  /* 0x000064ff01007387 */ /* 0x000fe20000100800 */
[----:B------:R-:W-:-:S02]  /*1110*/  CS2R R6, SRZ ;  /* 0x0000000000067805 */ /* 0x000fc4000001ff00 */
[----:B------:R-:W-:Y:S02]  /*1120*/  CS2R R8, SRZ ;  /* 0x0000000000087805 */ /* 0x000fe4000001ff00 */
[----:B------:R-:W-:Y:S01]  /*1130*/  CS2R R10, SRZ ;  /* 0x00000000000a7805 */ /* 0x000fe2000001ff00 */
[----:B------:R-:W-:Y:S01]  /*1140*/  STL [R1+0x60], RZ ;  /* 0x000060ff01007387 */ /* 0x000fe20000100800 */
[----:B------:R-:W-:Y:S02]  /*1150*/  CS2R R12, SRZ ;  /* 0x00000000000c7805 */ /* 0x000fe4000001ff00 */
[----:B------:R-:W-:Y:S02]  /*1160*/  CS2R R14, SRZ ;  /* 0x00000000000e7805 */ /* 0x000fe4000001ff00 */
[----:B------:R-:W-:Y:S01]  /*1170*/  CS2R R16, SRZ ;  /* 0x0000000000107805 */ /* 0x000fe2000001ff00 */
[----:B------:R-:W-:Y:S01]  /*1180*/  STL [R1+0x5c], RZ ;  /* 0x00005cff01007387 */ /* 0x000fe20000100800 */
[----:B------:R-:W-:-:S02]  /*1190*/  CS2R R18, SRZ ;  /* 0x0000000000127805 */ /* 0x000fc4000001ff00 */
[----:B------:R-:W-:Y:S02]  /*11a0*/  CS2R R20, SRZ ;  /* 0x0000000000147805 */ /* 0x000fe4000001ff00 */
[----:B------:R-:W-:Y:S01]  /*11b0*/  CS2R R22, SRZ ;  /* 0x0000000000167805 */ /* 0x000fe2000001ff00 */
[----:B------:R-:W-:Y:S01]  /*11c0*/  STL [R1+0x58], RZ ;  /* 0x000058ff01007387 */ /* 0x000fe20000100800 */
[----:B-1----:R-:W-:Y:S01]  /*11d0*/  ULEA UR14, UR11, UR14, 0x18 ;  /* 0x0000000e0b0e7291 */ /* 0x002fe2000f8ec03f */
[----:B------:R-:W-:Y:S02]  /*11e0*/  CS2R R152, SRZ ;  /* 0x0000000000987805 */ /* 0x000fe4000001ff00 */
[----:B------:R-:W-:Y:S01]  /*11f0*/  CS2R R154, SRZ ;  /* 0x00000000009a7805 */ /* 0x000fe2000001ff00 */
[----:B------:R-:W-:Y:S01]  /*1200*/  STL [R1+0x54], RZ ;  /* 0x000054ff01007387 */ /* 0x000fe20000100800 */
[----:B------:R-:W-:Y:S02]  /*1210*/  CS2R R156, SRZ ;  /* 0x00000000009c7805 */ /* 0x000fe4000001ff00 */
[----:B------:R-:W-:-:S02]  /*1220*/  CS2R R158, SRZ ;  /* 0x00000000009e7805 */ /* 0x000fc4000001ff00 */
[----:B------:R-:W-:Y:S02]  /*1230*/  CS2R R160, SRZ ;  /* 0x0000000000a07805 */ /* 0x000fe4000001ff00 */
[----:B0-----:R-:W-:Y:S01]  /*1240*/  LOP3.LUT R0, R0, 0x80, RZ, 0xc0, !PT ;  /* 0x0000008000007812 */ /* 0x001fe200078ec0ff */
[----:B------:R-:W-:Y:S01]  /*1250*/  STL [R1+0x50], RZ ;  /* 0x000050ff01007387 */ /* 0x000fe20000100800 */
[----:B--2---:R-:W-:Y:S02]  /*1260*/  ISETP.GE.AND P0, PT, R2, 0x1, PT ;  /* 0x000000010200780c */ /* 0x004fe40003f06270 */
[----:B------:R-:W-:Y:S02]  /*1270*/  CS2R R2, SRZ ;  /* 0x0000000000027805 */ /* 0x000fe4000001ff00 */
[----:B------:R-:W-:Y:S01]  /*1280*/  SHF.R.U32.HI R0, RZ, 0x7, R0 ;  /* 0x00000007ff007819 */ /* 0x000fe20000011600 */
        /* <DEDUP_REMOVED lines=8> */
[----:B------:R-:W0:Y:S01]  /*1310*/  SHFL.IDX PT, R0, R0, RZ, 0x1f ;  /* 0x00001fff00007589 */ /* 0x000e2200000e0000 */
[----:B------:R-:W-:-:S02]  /*1320*/  CS2R R174, SRZ ;  /* 0x0000000000ae7805 */ /* 0x000fc4000001ff00 */
[----:B------:R-:W-:Y:S02]  /*1330*/  CS2R R176, SRZ ;  /* 0x0000000000b07805 */ /* 0x000fe4000001ff00 */
[----:B------:R-:W-:Y:S01]  /*1340*/  CS2R R178, SRZ ;  /* 0x0000000000b27805 */ /* 0x000fe2000001ff00 */
[----:B------:R1:W-:Y:S01]  /*1350*/  STL [R1+0x44], RZ ;  /* 0x000044ff01007387 */ /* 0x0003e20000100800 */
[----:B------:R-:W-:Y:S02]  /*1360*/  CS2R R180, SRZ ;  /* 0x0000000000b47805 */ /* 0x000fe4000001ff00 */
[----:B------:R-:W-:Y:S02]  /*1370*/  CS2R R182, SRZ ;  /* 0x0000000000b67805 */ /* 0x000fe4000001ff00 */
[----:B------:R-:W-:Y:S01]  /*1380*/  CS2R R184, SRZ ;  /* 0x0000000000b87805 */ /* 0x000fe2000001ff00 */
[----:B------:R1:W-:Y:S01]  /*1390*/  STL [R1+0x40], RZ ;  /* 0x000040ff01007387 */ /* 0x0003e20000100800 */
        /* <DEDUP_REMOVED lines=14> */
[----:B------:R-:W-:Y:S02]  /*1480*/  CS2R R208, SRZ ;  /* 0x0000000000d07805 */ /* 0x000fe4000001ff00 */
[----:B0-----:R-:W-:Y:S01]  /*1490*/  R2UR UR9, R0 ;  /* 0x00000000000972ca */ /* 0x001fe200000e0000 */
[----:B------:R1:W-:Y:S01]  /*14a0*/  STL [R1+0x30], RZ ;  /* 0x000030ff01007387 */ /* 0x0003e20000100800 */
[----:B------:R-:W-:Y:S01]  /*14b0*/  IMAD.MOV.U32 R0, RZ, RZ, RZ ;  /* 0x000000ffff007224 */ /* 0x000fe200078e00ff */
[----:B------:R-:W-:-:S02]  /*14c0*/  CS2R R210, SRZ ;  /* 0x0000000000d27805 */ /* 0x000fc4000001ff00 */
[----:B------:R-:W-:Y:S01]  /*14d0*/  CS2R R212, SRZ ;  /* 0x0000000000d47805 */ /* 0x000fe2000001ff00 */
[----:B------:R1:W-:Y:S01]  /*14e0*/  STL [R1+0x2c], RZ ;  /* 0x00002cff01007387 */ /* 0x0003e20000100800 */
[----:B------:R-:W-:Y:S02]  /*14f0*/  CS2R R214, SRZ ;  /* 0x0000000000d67805 */ /* 0x000fe4000001ff00 */
[----:B------:R-:W-:Y:S02]  /*1500*/  CS2R R216, SRZ ;  /* 0x0000000000d87805 */ /* 0x000fe4000001ff00 */
[----:B------:R-:W-:Y:S01]  /*1510*/  CS2R R218, SRZ ;  /* 0x0000000000da7805 */ /* 0x000fe2000001ff00 */
[----:B------:R1:W-:Y:S01]  /*1520*/  STL [R1+0x28], RZ ;  /* 0x000028ff01007387 */ /* 0x0003e20000100800 */
[----:B------:R-:W-:Y:S02]  /*1530*/  CS2R R220, SRZ ;  /* 0x0000000000dc7805 */ /* 0x000fe4000001ff00 */
[----:B------:R-:W-:-:S02]  /*1540*/  CS2R R222, SRZ ;  /* 0x0000000000de7805 */ /* 0x000fc4000001ff00 */
[----:B------:R-:W-:Y:S01]  /*1550*/  CS2R R224, SRZ ;  /* 0x0000000000e07805 */ /* 0x000fe2000001ff00 */
[----:B------:R1:W-:Y:S01]  /*1560*/  STL [R1+0x24], RZ ;  /* 0x000024ff01007387 */ /* 0x0003e20000100800 */
[----:B------:R-:W-:Y:S01]  /*1570*/  ULEA.HI UR10, UR9, UR9, URZ, 0x1 ;  /* 0x00000009090a7291 */ /* 0x000fe2000f8f083f */
[----:B------:R-:W-:Y:S01]  /*1580*/  CS2R R226, SRZ ;  /* 0x0000000000e27805 */ /* 0x000fe2000001ff00 */
[----:B------:R-:W-:Y:S01]  /*1590*/  IMAD.MOV.U32 R228, RZ, RZ, RZ ;  /* 0x000000ffffe47224 */ /* 0x000fe200078e00ff */
[----:B------:R1:W-:Y:S01]  /*15a0*/  STL [R1+0x20], RZ ;  /* 0x000020ff01007387 */ /* 0x0003e20000100800 */
[----:B------:R-:W-:Y:S01]  /*15b0*/  ULOP3.LUT UR10, UR10, 0x7fffe, URZ, 0xc0, !UPT ;  /* 0x0007fffe0a0a7892 */ /* 0x000fe2000f8ec03f */
[----:B------:R-:W-:Y:S02]  /*15c0*/  CS2R R24, SRZ ;  /* 0x0000000000187805 */ /* 0x000fe4000001ff00 */
[----:B------:R-:W-:Y:S01]  /*15d0*/  CS2R R26, SRZ ;  /* 0x00000000001a7805 */ /* 0x000fe2000001ff00 */
[----:B------:R1:W-:Y:S01]  /*15e0*/  STL [R1+0x1c], RZ ;  /* 0x00001cff01007387 */ /* 0x0003e20000100800 */
[----:B------:R-:W-:Y:S01]  /*15f0*/  UIADD3 UR10, UR9, -UR10, URZ ;  /* 0x8000000a090a7290 */ /* 0x000fe2000fffe03f */
[----:B------:R-:W-:-:S02]  /*1600*/  CS2R R28, SRZ ;  /* 0x00000000001c7805 */ /* 0x000fc4000001ff00 */
[----:B---34-:R-:W-:Y:S01]  /*1610*/  CS2R R30, SRZ ;  /* 0x00000000001e7805 */ /* 0x018fe2000001ff00 */
[----:B------:R1:W-:Y:S01]  /*1620*/  STL [R1+0x18], RZ ;  /* 0x000018ff01007387 */ /* 0x0003e20000100800 */
[----:B------:R-:W-:Y:S01]  /*1630*/  ULEA UR10, UR10, UR14, 0xd ;  /* 0x0000000e0a0a7291 */ /* 0x000fe2000f8e683f */
[----:B------:R-:W-:Y:S02]  /*1640*/  CS2R R32, SRZ ;  /* 0x0000000000207805 */ /* 0x000fe4000001ff00 */
[----:B------:R-:W-:Y:S01]  /*1650*/  CS2R R34, SRZ ;  /* 0x0000000000227805 */ /* 0x000fe2000001ff00 */
[----:B------:R1:W-:Y:S01]  /*1660*/  STL [R1+0x14], RZ ;  /* 0x000014ff01007387 */ /* 0x0003e20000100800 */
[----:B------:R-:W-:Y:S01]  /*1670*/  UIADD3 UR10, UR10, 0x100, URZ ;  /* 0x000001000a0a7890 */ /* 0x000fe2000fffe03f */
[----:B------:R-:W-:Y:S02]  /*1680*/  CS2R R36, SRZ ;  /* 0x0000000000247805 */ /* 0x000fe4000001ff00 */
[----:B------:R-:W-:Y:S01]  /*1690*/  CS2R R38, SRZ ;  /* 0x0000000000267805 */ /* 0x000fe2000001ff00 */
[----:B------:R1:W-:Y:S01]  /*16a0*/  STL [R1+0x10], RZ ;  /* 0x000010ff01007387 */ /* 0x0003e20000100800 */
[----:B------:R-:W-:Y:S01]  /*16b0*/  USHF.R.U32.HI UR10, URZ, 0x4, UR10 ;  /* 0x000000043f0a7899 */ /* 0x000fe2000801160a */
[----:B------:R-:W-:-:S02]  /*16c0*/  CS2R R40, SRZ ;  /* 0x0000000000287805 */ /* 0x000fc4000001ff00 */
[----:B------:R-:W-:Y:S01]  /*16d0*/  CS2R R42, SRZ ;  /* 0x00000000002a7805 */ /* 0x000fe2000001ff00 */
[----:B------:R1:W-:Y:S01]  /*16e0*/  STL [R1+0xc], RZ ;  /* 0x00000cff01007387 */ /* 0x0003e20000100800 */
[----:B------:R-:W-:Y:S01]  /*16f0*/  ULOP3.LUT UR15, UR10, 0x3fff, URZ, 0xc0, !UPT ;  /* 0x00003fff0a0f7892 */ /* 0x000fe2000f8ec03f */
        /* <DEDUP_REMOVED lines=10> */
[----:B------:R1:W-:Y:S01]  /*17a0*/  STL [R1], RZ ;  /* 0x000000ff01007387 */ /* 0x0003e20000100800 */
[----:B------:R-:W-:Y:S02]  /*17b0*/  CS2R R60, SRZ ;  /* 0x00000000003c7805 */ /* 0x000fe4000001ff00 */
[----:B------:R-:W-:Y:S02]  /*17c0*/  CS2R R62, SRZ ;  /* 0x00000000003e7805 */ /* 0x000fe4000001ff00 */
[----:B------:R-:W-:Y:S02]  /*17d0*/  CS2R R64, SRZ ;  /* 0x0000000000407805 */ /* 0x000fe4000001ff00 */
[----:B------:R-:W-:-:S02]  /*17e0*/  CS2R R66, SRZ ;  /* 0x0000000000427805 */ /* 0x000fc4000001ff00 */
[----:B------:R-:W-:Y:S02]  /*17f0*/  CS2R R68, SRZ ;  /* 0x0000000000447805 */ /* 0x000fe4000001ff00 */
[----:B------:R-:W-:Y:S02]  /*1800*/  CS2R R70, SRZ ;  /* 0x0000000000467805 */ /* 0x000fe4000001ff00 */
        /* <DEDUP_REMOVED lines=39> */
[----:B------:R-:W-:Y:S01]  /*1a80*/  CS2R R150, SRZ ;  /* 0x0000000000967805 */ /* 0x000fe2000001ff00 */
[----:B-1----:R-:W-:Y:S06]  /*1a90*/  @!P0 BRA `(.L_x_13) ;  /* 0x0000001000948947 */ /* 0x002fec0003800000 */
[----:B------:R-:W-:-:S06]  /*1aa0*/  UISETP.NE.AND UP0, UPT, UR25, 0x3, UPT ;  /* 0x000000031900788c */ /* 0x000fcc000bf05270 */
[----:B------:R-:W-:-:S13]  /*1ab0*/  PLOP3.LUT P1, PT, PT, PT, UP0, 0x80, 0x0 ;  /* 0x000000000000781c */ /* 0x000fda0003f2f008 */
[----:B------:R-:W-:Y:S05]  /*1ac0*/  @!P1 BRA `(.L_x_14) ;  /* 0x0000000000049947 */ /* 0x000fea0003800000 */
[----:B------:R-:W-:Y:S01]  /*1ad0*/  BPT.TRAP 0x1 ;  /* 0x000000040000795c */ /* 0x000fe20000300000 */
.L_x_14:
[----:B------:R-:W-:Y:S01]  /*1ae0*/  ULEA UR6, UR5, UR14, 0x3 ;  /* 0x0000000e05067291 */ /* 0x000fe2000f8e183f */
[----:B------:R-:W-:-:S05]  /*1af0*/  IMAD.U32 R0, RZ, RZ, UR4 ;  /* 0x00000004ff007e24 */ /* 0x000fca000f8e00ff */
[----:B------:R-:W-:-:S04]  /*1b00*/  SHF.L.U32 R0, R0, 0x1f, RZ ;  /* 0x0000001f00007819 */ /* 0x000fc800000006ff */
[----:B------:R0:W1:Y:S01]  /*1b10*/  SYNCS.PHASECHK.TRANS64.TRYWAIT P0, [UR6], R0 ;  /* 0x00000000ff0075a7 */ /* 0x0000620008000146 */
[----:B------:R-:W-:Y:S05]  /*1b20*/  @!P1 BRA `(.L_x_15) ;  /* 0x0000000000049947 */ /* 0x000fea0003800000 */
[----:B------:R-:W-:Y:S01]  /*1b30*/  BPT.TRAP 0x1 ;  /* 0x000000040000795c */ /* 0x000fe20000300000 */
.L_x_15:
[----:B-1----:R-:W-:Y:S05]  /*1b40*/  @P0 BRA `(.L_x_16) ;  /* 0x0000000000080947 */ /* 0x002fea0003800000 */
[----:B------:R-:W1:Y:S02]  /*1b50*/  SYNCS.PHASECHK.TRANS64.TRYWAIT P0, [UR6], R0 ;  /* 0x00000000ff0075a7 */ /* 0x000e640008000146 */
[----:B-1----:R-:W-:Y:S05]  /*1b60*/  @!P0 BRA `(.L_x_17) ;  /* 0x000000e400648947 */ /* 0x002fea0003800000 */
.L_x_16:
[----:B------:R-:W-:Y:S01]  /*1b70*/  UIADD3 UR6, UR14, 0x14100, URZ ;  /* 0x000141000e067890 */ /* 0x000fe2000fffe03f */
[----:B------:R-:W-:Y:S01]  /*1b80*/  WARPGROUP.ARRIVE ;  /* 0x00000000000079c5 */ /* 0x000fe20000000000 */
[----:B------:R-:W-:Y:S01]  /*1b90*/  ULOP3.LUT UR8, UR15, 0x10000, URZ, 0xfc, !UPT ;  /* 0x000100000f087892 */ /* 0x000fe2000f8efc3f */
[----:B------:R2:W-:Y:S01]  /*1ba0*/  STL [R1+0x6c], RZ ;  /* 0x00006cff01007387 */ /* 0x0005e20000100800 */
[----:B------:R-:W-:Y:S01]  /*1bb0*/  USHF.R.U32.HI UR6, URZ, 0x4, UR6 ;  /* 0x000000043f067899 */ /* 0x000fe20008011606 */
[----:B01----:R-:W-:Y:S01]  /*1bc0*/  IMAD.MOV.U32 R0, RZ, RZ, RZ ;  /* 0x000000ffff007224 */ /* 0x003fe200078e00ff */
[----:B------:R-:W-:Y:S01]  /*1bd0*/  UMOV UR9, 0x40000040 ;  /* 0x4000004000097882 */ /* 0x000fe20000000000 */
[----:B------:R-:W-:Y:S01]  /*1be0*/  UMOV UR11, 0x40000040 ;  /* 0x40000040000b7882 */ /* 0x000fe20000000000 */
[----:B------:R-:W-:Y:S01]  /*1bf0*/  ULOP3.LUT UR6, UR6, 0x3fff, URZ, 0xc0, !UPT ;  /* 0x00003fff06067892 */ /* 0x000fe2000f8ec03f */
[----:B------:R2:W-:Y:S01]  /*1c00*/  STL [R1+0x68], RZ ;  /* 0x000068ff01007387 */ /* 0x0005e20000100800 */
[----:B------:R-:W-:-:S02]  /*1c10*/  CS2R R2, SRZ ;  /* 0x0000000000027805 */ /* 0x000fc4000001ff00 */
[----:B------:R-:W-:Y:S01]  /*1c20*/  CS2R R4, SRZ ;  /* 0x0000000000047805 */ /* 0x000fe2000001ff00 */
[----:B------:R-:W-:Y:S01]  /*1c30*/  ULOP3.LUT UR7, UR6, 0x10000, URZ, 0xfc, !UPT ;  /* 0x0001000006077892 */ /* 0x000fe2000f8efc3f */
[----:B------:R2:W-:Y:S01]  /*1c40*/  STL [R1+0x64], RZ ;  /* 0x000064ff01007387 */ /* 0x0005e20000100800 */
[----:B------:R-:W-:Y:S01]  /*1c50*/  ULEA UR6, UR5, UR8, 0xa ;  /* 0x0000000805067291 */ /* 0x000fe2000f8e503f */
[----:B------:R-:W-:Y:S01]  /*1c60*/  CS2R R6, SRZ ;  /* 0x0000000000067805 */ /* 0x000fe2000001ff00 */
[----:B------:R-:W-:Y:S01]  /*1c70*/  ULEA UR7, UR5, UR7, 0xb ;  /* 0x0000000705077291 */ /* 0x000fe2000f8e583f */
[----:B------:R2:W-:Y:S01]  /*1c80*/  STL [R1+0x60], RZ ;  /* 0x000060ff01007387 */ /* 0x0005e20000100800 */
[----:B------:R-:W-:Y:S02]  /*1c90*/  CS2R R8, SRZ ;  /* 0x0000000000087805 */ /* 0x000fe4000001ff00 */
[----:B------:R-:W-:Y:S02]  /*1ca0*/  CS2R R10, SRZ ;  /* 0x00000000000a7805 */ /* 0x000fe4000001ff00 */
[----:B------:R-:W-:Y:S01]  /*1cb0*/  CS2R R12, SRZ ;  /* 0x00000000000c7805 */ /* 0x000fe2000001ff00 */
[----:B------:R-:W-:Y:S01]  /*1cc0*/  UMOV UR8, UR6 ;  /* 0x0000000600087c82 */ /* 0x000fe20008000000 */
[----:B------:R2:W-:Y:S01]  /*1cd0*/  STL [R1+0x5c], RZ ;  /* 0x00005cff01007387 */ /* 0x0005e20000100800 */
[----:B------:R-:W-:Y:S01]  /*1ce0*/  UMOV UR10, UR7 ;  /* 0x00000007000a7c82 */ /* 0x000fe20008000000 */
[----:B------:R-:W-:Y:S01]  /*1cf0*/  CS2R R14, SRZ ;  /* 0x00000000000e7805 */ /* 0x000fe2000001ff00 */
[----:B------:R-:W-:Y:S01]  /*1d00*/  QGMMA.64x256x32.F32.E4M3.E4M3 R24, gdesc[UR8], RZ, !UPT ;  /* 0x03e00000081879f3 */ /* 0x000fe2000c7008ff */
[----:B------:R-:W-:Y:S01]  /*1d10*/  UIADD3 UR8, UR6, 0x2, URZ ;  /* 0x0000000206087890 */ /* 0x000fe2000fffe03f */
[----:B------:R2:W-:Y:S01]  /*1d20*/  STL [R1+0x58], RZ ;  /* 0x000058ff01007387 */ /* 0x0005e20000100800 */
[----:B------:R-:W-:Y:S01]  /*1d30*/  UIADD3 UR10, UR7, 0x2, URZ ;  /* 0x00000002070a7890 */ /* 0x000fe2000fffe03f */
[----:B------:R-:W-:Y:S01]  /*1d40*/  CS2R R16, SRZ ;  /* 0x0000000000107805 */ /* 0x000fe2000001ff00 */
[----:B------:R-:W-:Y:S01]  /*1d50*/  UMOV UR9, 0x40000040 ;  /* 0x4000004000097882 */ /* 0x000fe20000000000 */
[----:B------:R-:W-:Y:S01]  /*1d60*/  UMOV UR11, 0x40000040 ;  /* 0x40000040000b7882 */ /* 0x000fe20000000000 */
        /* <DEDUP_REMOVED lines=54> */
[----:B------:R-:W-:Y:S01]  /*20d0*/  CS2R R226, SRZ ;  /* 0x0000000000e27805 */ /* 0x000fe2000001ff00 */
[----:B------:R-:W-:Y:S01]  /*20e0*/  IMAD.MOV.U32 R228, RZ, RZ, RZ ;  /* 0x000000ffffe47224 */ /* 0x000fe200078e00ff */
[----:B------:R2:W-:Y:S04]  /*20f0*/  STL [R1+0x1c], RZ ;  /* 0x00001cff01007387 */ /* 0x0005e80000100800 */
[----:B------:R2:W-:Y:S04]  /*2100*/  STL [R1+0x18], RZ ;  /* 0x000018ff01007387 */ /* 0x0005e80000100800 */
[----:B------:R2:W-:Y:S04]  /*2110*/  STL [R1+0x14], RZ ;  /* 0x000014ff01007387 */ /* 0x0005e80000100800 */
[----:B------:R2:W-:Y:S04]  /*2120*/  STL [R1+0x10], RZ ;  /* 0x000010ff01007387 */ /* 0x0005e80000100800 */
[----:B------:R2:W-:Y:S04]  /*2130*/  STL [R1+0xc], RZ ;  /* 0x00000cff01007387 */ /* 0x0005e80000100800 */
[----:B------:R2:W-:Y:S04]  /*2140*/  STL [R1+0x8], RZ ;  /* 0x000008ff01007387 */ /* 0x0005e80000100800 */
[----:B------:R2:W-:Y:S04]  /*2150*/  STL [R1+0x4], RZ ;  /* 0x000004ff01007387 */ /* 0x0005e80000100800 */
[----:B------:R2:W-:Y:S01]  /*2160*/  STL [R1], RZ ;  /* 0x000000ff01007387 */ /* 0x0005e20000100800 */
[----:B------:R-:W-:Y:S01]  /*2170*/  QGMMA.64x256x32.F32.E4M3.E4M3 R24, gdesc[UR8], R24 ;  /* 0x03e00000081879f3 */ /* 0x000fe20008700818 */
[----:B------:R-:W-:-:S02]  /*2180*/  UIADD3 UR8, UR6, 0x4, URZ ;  /* 0x0000000406087890 */ /* 0x000fc4000fffe03f */
[----:B------:R-:W-:Y:S01]  /*2190*/  UIADD3 UR10, UR7, 0x4, URZ ;  /* 0x00000004070a7890 */ /* 0x000fe2000fffe03f */
[----:B------:R-:W-:Y:S01]  /*21a0*/  UMOV UR9, 0x40000040 ;  /* 0x4000004000097882 */ /* 0x000fe20000000000 */
[----:B------:R-:W-:-:S15]  /*21b0*/  UMOV UR11, 0x40000040 ;  /* 0x40000040000b7882 */ /* 0x000fde0000000000 */
[----:B------:R-:W-:-:S08]  /*21c0*/  NOP ;  /* 0x0000000000007918 */ /* 0x000fd00000000000 */
[----:B------:R-:W-:Y:S01]  /*21d0*/  QGMMA.64x256x32.F32.E4M3.E4M3 R24, gdesc[UR8], R24 ;  /* 0x03e00000081879f3 */ /* 0x000fe20008700818 */
[----:B------:R-:W-:Y:S02]  /*21e0*/  UIADD3 UR10, UR7, 0x6, URZ ;  /* 0x00000006070a7890 */ /* 0x000fe4000fffe03f */
[----:B------:R-:W-:Y:S01]  /*21f0*/  UIADD3 UR8, UR6, 0x6, URZ ;  /* 0x0000000606087890 */ /* 0x000fe2000fffe03f */
[----:B------:R-:W-:Y:S01]  /*2200*/  ULDC UR7, c[0x0][0x50c] ;  /* 0x0001430000077ab9 */ /* 0x000fe20000000800 */
[----:B------:R-:W-:Y:S01]  /*2210*/  UMOV UR9, 0x40000040 ;  /* 0x4000004000097882 */ /* 0x000fe20000000000 */
[----:B------:R-:W-:Y:S01]  /*2220*/  UISETP.NE.AND UP0, UPT, UR7, 0x4, UPT ;  /* 0x000000040700788c */ /* 0x000fe2000bf05270 */
[----:B------:R-:W-:Y:S01]  /*2230*/  UMOV UR11, 0x40000040 ;  /* 0x40000040000b7882 */ /* 0x000fe20000000000 */
[----:B------:R-:W-:Y:S02]  /*2240*/  UMOV UR6, 0x4 ;  /* 0x0000000400067882 */ /* 0x000fe40000000000 */
[----:B------:R-:W-:-:S06]  /*2250*/  USEL UR7, URZ, 0x1, UP0 ;  /* 0x000000013f077887 */ /* 0x000fcc0008000000 */
[----:B------:R-:W-:-:S12]  /*2260*/  ISETP.NE.AND P0, PT, RZ, UR7, PT ;  /* 0x00000007ff007c0c */ /* 0x000fd8000bf05270 */
[----:B------:R-:W-:Y:S01]  /*2270*/  QGMMA.64x256x32.F32.E4M3.E4M3 R24, gdesc[UR8], R24, gsb0 ;  /* 0x03e00000081879f3 */ /* 0x000fe20008000818 */
[----:B--2---:R-:W-:Y:S05]  /*2280*/  @!P0 BRA `(.L_x_18) ;  /* 0x0000000800808947 */ /* 0x004fea0003800000 */
[----:B------:R-:W-:Y:S02]  /*2290*/  WARPGROUP.DEPBAR.LE gsb0, 0x0 ;  /* 0x00008000000079c5 */ /* 0x000fe40000010000 */
[----:B------:R-:W-:-:S01]  /*22a0*/  FADD R227, RZ, R25 ;  /* 0x00000019ffe37221 */ /* 0x000fc20000000000 */
[----:B------:R-:W-:Y:S01]  /*22b0*/  FADD R228, RZ, R24 ;  /* 0x00000018ffe47221 */ /* 0x000fe20000000000 */
[----:B------:R-:W-:-:S01]  /*22c0*/  FADD R226, RZ, R26 ;  /* 0x0000001affe27221 */ /* 0x000fc20000000000 */
[----:B------:R-:W-:Y:S01]  /*22d0*/  FADD R225, RZ, R27 ;  /* 0x0000001bffe17221 */ /* 0x000fe20000000000 */
[----:B------:R-:W-:-:S01]  /*22e0*/  FADD R224, RZ, R28 ;  /* 0x0000001cffe07221 */ /* 0x000fc20000000000 */
[----:B------:R0:W-:Y:S01]  /*22f0*/  STL [R1+0x80], R227 ;  /* 0x000080e301007387 */ /* 0x0001e20000100800 */
[----:B------:R-:W-:-:S01]  /*2300*/  FADD R223, RZ, R29 ;  /* 0x0000001dffdf7221 */ /* 0x000fc20000000000 */
[----:B------:R-:W-:Y:S01]  /*2310*/  FADD R222, RZ, R30 ;  /* 0x0000001effde7221 */ /* 0x000fe20000000000 */
[----:B------:R-:W-:-:S01]  /*2320*/  FADD R221, RZ, R31 ;  /* 0x0000001fffdd7221 */ /* 0x000fc20000000000 */
[----:B------:R-:W-:Y:S01]  /*2330*/  FADD R220, RZ, R32 ;  /* 0x00000020ffdc7221 */ /* 0x000fe20000000000 */
[----:B------:R-:W-:-:S01]  /*2340*/  FADD R219, RZ, R33 ;  /* 0x00000021ffdb7221 */ /* 0x000fc20000000000 */
[----:B------:R-:W-:Y:S01]  /*2350*/  FADD R218, RZ, R34 ;  /* 0x00000022ffda7221 */ /* 0x000fe20000000000 */
[----:B------:R-:W-:-:S01]  /*2360*/  FADD R217, RZ, R35 ;  /* 0x00000023ffd97221 */ /* 0x000fc20000000000 */
[----:B------:R-:W-:Y:S01]  /*2370*/  FADD R216, RZ, R36 ;  /* 0x00000024ffd87221 */ /* 0x000fe20000000000 */
[----:B------:R-:W-:-:S01]  /*2380*/  FADD R215, RZ, R37 ;  /* 0x00000025ffd77221 */ /* 0x000fc20000000000 */
[----:B0-----:R-:W-:Y:S01]  /*2390*/  FADD R227, RZ, R124 ;  /* 0x0000007cffe37221 */ /* 0x001fe20000000000 */
[----:B------:R-:W-:-:S01]  /*23a0*/  FADD R214, RZ, R38 ;  /* 0x00000026ffd67221 */ /* 0x000fc20000000000 */
[----:B------:R-:W-:Y:S01]  /*23b0*/  FADD R213, RZ, R39 ;  /* 0x00000027ffd57221 */ /* 0x000fe20000000000 */
[----:B------:R-:W-:-:S01]  /*23c0*/  FADD R212, RZ, R40 ;  /* 0x00000028ffd47221 */ /* 0x000fc20000000000 */
[----:B------:R-:W-:Y:S01]  /*23d0*/  FADD R211, RZ, R41 ;  /* 0x00000029ffd37221 */ /* 0x000fe20000000000 */
[----:B------:R0:W-:Y:S01]  /*23e0*/  STL [R1], R227 ;  /* 0x000000e301007387 */ /* 0x0001e20000100800 */
        /* <DEDUP_REMOVED lines=94> */
[----:B0-----:R-:W-:-:S05]  /*29d0*/  FADD R227, RZ, R131 ;  /* 0x00000083ffe37221 */ /* 0x001fca0000000000 */
[----:B------:R0:W-:Y:S02]  /*29e0*/  STL [R1+0x1c], R227 ;  /* 0x00001ce301007387 */ /* 0x0001e40000100800 */
        /* <DEDUP_REMOVED lines=39> */
[----:B------:R0:W-:Y:S04]  /*2c60*/  STL [R1+0x6c], R227 ;  /* 0x00006ce301007387 */ /* 0x0001e80000100800 */
[----:B0-----:R0:W5:Y:S01]  /*2c70*/  LDL.LU R227, [R1+0x80] ;  /* 0x0000800001e37983 */ /* 0x0011620000300800 */
[----:B------:R-:W-:-:S05]  /*2c80*/  UMOV UR6, URZ ;  /* 0x0000003f00067c82 */ /* 0x000fca0008000000 */
.L_x_18:
[----:B------:R-:W-:Y:S01]  /*2c90*/  UIADD3 UR16, UR5, 0x1, URZ ;  /* 0x0000000105107890 */ /* 0x000fe2000fffe03f */
[----:B------:R-:W-:-:S03]  /*2ca0*/  UMOV UR8, 0x1 ;  /* 0x0000000100087882 */ /* 0x000fc60000000000 */
[----:B------:R-:W-:-:S04]  /*2cb0*/  UISETP.NE.AND UP0, UPT, UR16, 0x5, UPT ;  /* 0x000000051000788c */ /* 0x000fc8000bf05270 */
[----:B------:R-:W-:Y:S02]  /*2cc0*/  USEL UR17, URZ, 0x1, UP0 ;  /* 0x000000013f117887 */ /* 0x000fe40008000000 */
[----:B------:R-:W-:Y:S02]  /*2cd0*/  USEL UR16, UR16, URZ, UP0 ;  /* 0x0000003f10107287 */ /* 0x000fe40008000000 */
[----:B------:R-:W-:-:S12]  /*2ce0*/  ULOP3.LUT UR17, UR4, UR17, URZ, 0x3c, !UPT ;  /* 0x0000001104117292 */ /* 0x000fd8000f8e3c3f */
.L_x_13:
[----:B------:R-:W-:-:S04]  /*2cf0*/  UISETP.LT.AND UP0, UPT, UR12, 0x1, UPT ;  /* 0x000000010c00788c */ /* 0x000fc8000bf01270 */
[----:B------:R-:W-:-:S04]  /*2d00*/  USEL UR9, UR12, 0x1, UP0 ;  /* 0x000000010c097887 */ /* 0x000fc80008000000 */
[----:B------:R-:W-:-:S04]  /*2d10*/  UIADD3 UR19, UR12, -UR9, URZ ;  /* 0x800000090c137290 */ /* 0x000fc8000fffe03f */
[----:B------:R-:W-:-:S06]  /*2d20*/  UISETP.GE.AND UP0, UPT, UR19, 0x1, UPT ;  /* 0x000000011300788c */ /* 0x000fcc000bf06270 */
[----:B------:R-:W-:-:S13]  /*2d30*/  PLOP3.LUT P0, PT, PT, PT, UP0, 0x80, 0x0 ;  /* 0x000000000000781c */ /* 0x000fda0003f0f008 */
[----:B------:R-:W-:Y:S05]  /*2d40*/  @!P0 BRA `(.L_x_19) ;  /* 0x0000001000b88947 */ /* 0x000fea0003800000 */
[----:B------:R-:W-:Y:S01]  /*2d50*/  UMOV UR18, UR5 ;  /* 0x0000000500127c82 */ /* 0x000fe20008000000 */
[----:B------:R-:W-:-:S05]  /*2d60*/  ULDC UR27, c[0x0][0x50c] ;  /* 0x00014300001b7ab9 */ /* 0x000fca0000000800 */
.L_x_27:
[----:B------:R-:W-:-:S06]  /*2d70*/  UISETP.NE.AND UP0, UPT, UR25, 0x3, UPT ;  /* 0x000000031900788c */ /* 0x000fcc000bf05270 */
[----:B------:R-:W-:-:S13]  /*2d80*/  PLOP3.LUT P1, PT, PT, PT, UP0, 0x80, 0x0 ;  /* 0x000000000000781c */ /* 0x000fda0003f2f008 */
[----:B-1---5:R-:W-:Y:S05]  /*2d90*/  @!P1 BRA `(.L_x_20) ;  /* 0x0000000000049947 */ /* 0x022fea0003800000 */
[----:B------:R-:W-:Y:S01]  /*2da0*/  BPT.TRAP 0x1 ;  /* 0x000000040000795c */ /* 0x000fe20000300000 */
.L_x_20:
[----:B------:R-:W1:Y:S01]  /*2db0*/  S2UR UR9, SR_CgaCtaId ;  /* 0x00000000000979c3 */ /* 0x000e620000008800 */
[----:B------:R-:W-:Y:S01]  /*2dc0*/  UMOV UR14, 0x400 ;  /* 0x00000400000e7882 */ /* 0x000fe20000000000 */
[----:B------:R-:W-:-:S05]  /*2dd0*/  IMAD.U32 R229, RZ, RZ, UR17 ;  /* 0x00000011ffe57e24 */ /* 0x000fca000f8e00ff */
[----:B------:R-:W-:Y:S01]  /*2de0*/  SHF.L.U32 R229, R229, 0x1f, RZ ;  /* 0x0000001fe5e57819 */ /* 0x000fe200000006ff */
[----:B-1----:R-:W-:-:S04]  /*2df0*/  ULEA UR14, UR9, UR14, 0x18 ;  /* 0x0000000e090e7291 */ /* 0x002fc8000f8ec03f */
[----:B------:R-:W-:-:S09]  /*2e00*/  ULEA UR9, UR16, UR14, 0x3 ;  /* 0x0000000e10097291 */ /* 0x000fd2000f8e183f */
[----:B------:R1:W2:Y:S01]  /*2e10*/  SYNCS.PHASECHK.TRANS64.TRYWAIT P0, [UR9], R229 ;  /* 0x000000e5ff0075a7 */ /* 0x0002a20008000149 */
[----:B------:R-:W-:Y:S05]  /*2e20*/  @!P1 BRA `(.L_x_21) ;  /* 0x0000000000049947 */ /* 0x000fea0003800000 */
[----:B------:R-:W-:Y:S01]  /*2e30*/  BPT.TRAP 0x1 ;  /* 0x000000040000795c */ /* 0x000fe20000300000 */
.L_x_21:
[----:B--2---:R-:W-:Y:S05]  /*2e40*/  @P0 BRA `(.L_x_22) ;  /* 0x0000000000080947 */ /* 0x004fea0003800000 */
[----:B------:R-:W2:Y:S02]  /*2e50*/  SYNCS.PHASECHK.TRANS64.TRYWAIT P0, [UR9], R229 ;  /* 0x000000e5ff0075a7 */ /* 0x000ea40008000149 */
[----:B--2---:R-:W-:Y:S05]  /*2e60*/  @!P0 BRA `(.L_x_23) ;  /* 0x000000d000bc8947 */ /* 0x004fea0003800000 */
.L_x_22:
[----:B------:R-:W-:Y:S01]  /*2e70*/  UIADD3 UR9, UR14, 0x14100, URZ ;  /* 0x000141000e097890 */ /* 0x000fe2000fffe03f */
[----:B------:R-:W-:Y:S01]  /*2e80*/  WARPGROUP.ARRIVE ;  /* 0x00000000000079c5 */ /* 0x000fe20000000000 */
[----:B------:R-:W-:Y:S02]  /*2e90*/  UISETP.NE.AND UP0, UPT, UR7, URZ, UPT ;  /* 0x0000003f0700728c */ /* 0x000fe4000bf05270 */
[----:B------:R-:W-:Y:S02]  /*2ea0*/  USHF.R.U32.HI UR9, URZ, 0x4, UR9 ;  /* 0x000000043f097899 */ /* 0x000fe40008011609 */
[----:B------:R-:W-:Y:S02]  /*2eb0*/  USEL UR8, UR8, URZ, !UP0 ;  /* 0x0000003f08087287 */ /* 0x000fe4000c000000 */
[----:B------:R-:W-:Y:S02]  /*2ec0*/  ULOP3.LUT UR9, UR9, 0x3fff, URZ, 0xc0, !UPT ;  /* 0x00003fff09097892 */ /* 0x000fe4000f8ec03f */
[----:B------:R-:W-:-:S02]  /*2ed0*/  ULOP3.LUT UR7, UR15, 0x10000, URZ, 0xfc, !UPT ;  /* 0x000100000f077892 */ /* 0x000fc4000f8efc3f */
[----:B------:R-:W-:Y:S02]  /*2ee0*/  ULOP3.LUT UR9, UR9, 0x10000, URZ, 0xfc, !UPT ;  /* 0x0001000009097892 */ /* 0x000fe4000f8efc3f */
[----:B------:R-:W-:Y:S02]  /*2ef0*/  UISETP.NE.U32.AND UP0, UPT, UR8, URZ, UPT ;  /* 0x0000003f0800728c */ /* 0x000fe4000bf05070 */
[----:B------:R-:W-:Y:S02]  /*2f00*/  ULEA UR7, UR16, UR7, 0xa ;  /* 0x0000000710077291 */ /* 0x000fe4000f8e503f */
[----:B------:R-:W-:Y:S01]  /*2f10*/  ULEA UR26, UR16, UR9, 0xb ;  /* 0x00000009101a7291 */ /* 0x000fe2000f8e583f */
[----:B------:R-:W-:Y:S02]  /*2f20*/  UMOV UR11, 0x40000040 ;  /* 0x40000040000b7882 */ /* 0x000fe40000000000 */
[----:B------:R-:W-:Y:S01]  /*2f30*/  UMOV UR9, 0x40000040 ;  /* 0x4000004000097882 */ /* 0x000fe20000000000 */
[----:B------:R-:W-:Y:S01]  /*2f40*/  UIADD3 UR6, UR6, 0x4, URZ ;  /* 0x0000000406067890 */ /* 0x000fe2000fffe03f */
[----:B------:R-:W-:-:S02]  /*2f50*/  UMOV UR8, UR7 ;  /* 0x0000000700087c82 */ /* 0x000fc40008000000 */
[----:B------:R-:W-:Y:S02]  /*2f60*/  UMOV UR10, UR26 ;  /* 0x0000001a000a7c82 */ /* 0x000fe40008000000 */
[----:B------:R-:W-:Y:S01]  /*2f70*/  QGMMA.64x256x32.F32.E4M3.E4M3 R24, gdesc[UR8], R24, UP0 ;  /* 0x03e00000081879f3 */ /* 0x000fe2000bf00818 */
[----:B------:R-:W-:Y:S02]  /*2f80*/  UIADD3 UR8, UR7, 0x2, URZ ;  /* 0x0000000207087890 */ /* 0x000fe4000fffe03f */
[----:B------:R-:W-:Y:S01]  /*2f90*/  UIADD3 UR10, UR26, 0x2, URZ ;  /* 0x000000021a0a7890 */ /* 0x000fe2000fffe03f */
[----:B------:R-:W-:Y:S01]  /*2fa0*/  UMOV UR9, 0x40000040 ;  /* 0x4000004000097882 */ /* 0x000fe20000000000 */
[----:B------:R-:W-:Y:S01]  /*2fb0*/  UMOV UR11, 0x40000040 ;  /* 0x40000040000b7882 */ /* 0x000fe20000000000 */
[----:B------:R-:W-:-:S15]  /*2fc0*/  UISETP.NE.AND UP0, UPT, UR6, UR27, UPT ;  /* 0x0000001b0600728c */ /* 0x000fde000bf05270 */
[----:B------:R-:W-:-:S07]  /*2fd0*/  NOP ;  /* 0x0000000000007918 */ /* 0x000fce0000000000 */
[----:B------:R-:W-:Y:S01]  /*2fe0*/  QGMMA.64x256x32.F32.E4M3.E4M3 R24, gdesc[UR8], R24 ;  /* 0x03e00000081879f3 */ /* 0x000fe20008700818 */
[----:B------:R-:W-:Y:S02]  /*2ff0*/  UIADD3 UR8, UR7, 0x4, URZ ;  /* 0x0000000407087890 */ /* 0x000fe4000fffe03f */
[----:B------:R-:W-:Y:S01]  /*3000*/  UIADD3 UR10, UR26, 0x4, URZ ;  /* 0x000000041a0a7890 */ /* 0x000fe2000fffe03f */
[----:B------:R-:W-:Y:S01]  /*3010*/  UMOV UR9, 0x40000040 ;  /* 0x4000004000097882 */ /* 0x000fe20000000000 */
[----:B------:R-:W-:-:S15]  /*3020*/  UMOV UR11, 0x40000040 ;  /* 0x40000040000b7882 */ /* 0x000fde0000000000 */
[----:B------:R-:W-:-:S08]  /*3030*/  NOP ;  /* 0x0000000000007918 */ /* 0x000fd00000000000 */
[----:B------:R-:W-:Y:S01]  /*3040*/  QGMMA.64x256x32.F32.E4M3.E4M3 R24, gdesc[UR8], R24 ;  /* 0x03e00000081879f3 */ /* 0x000fe20008700818 */
[----:B------:R-:W-:Y:S02]  /*3050*/  UIADD3 UR8, UR7, 0x6, URZ ;  /* 0x0000000607087890 */ /* 0x000fe4000fffe03f */
[----:B------:R-:W-:Y:S01]  /*3060*/  UIADD3 UR10, UR26, 0x6, URZ ;  /* 0x000000061a0a7890 */ /* 0x000fe2000fffe03f */
[----:B------:R-:W-:Y:S01]  /*3070*/  UMOV UR9, 0x40000040 ;  /* 0x4000004000097882 */ /* 0x000fe20000000000 */
[----:B------:R-:W-:Y:S01]  /*3080*/  UMOV UR11, 0x40000040 ;  /* 0x40000040000b7882 */ /* 0x000fe20000000000 */
[----:B------:R-:W-:-:S06]  /*3090*/  USEL UR7, URZ, 0x1, UP0 ;  /* 0x000000013f077887 */ /* 0x000fcc0008000000 */
[----:B------:R-:W-:-:S15]  /*30a0*/  ISETP.NE.AND P0, PT, RZ, UR7, PT ;  /* 0x00000007ff007c0c */ /* 0x000fde000bf05270 */
[----:B------:R-:W-:-:S01]  /*30b0*/  NOP ;  /* 0x0000000000007918 */ /* 0x000fc20000000000 */
[----:B------:R-:W-:Y:S03]  /*30c0*/  QGMMA.64x256x32.F32.E4M3.E4M3 R24, gdesc[UR8], R24, gsb0 ;  /* 0x03e00000081879f3 */ /* 0x000fe60008000818 */
[----:B------:R-:W-:Y:S02]  /*30d0*/  WARPGROUP.DEPBAR.LE gsb0, 0x1 ;  /* 0x00008000000079c5 */ /* 0x000fe40000010100 */
[----:B------:R-:W-:Y:S05]  /*30e0*/  @!P0 BRA `(.L_x_24) ;  /* 0x0000000c00708947 */ /* 0x000fea0003800000 */
[----:B------:R-:W-:Y:S02]  /*30f0*/  WARPGROUP.DEPBAR.LE gsb0, 0x0 ;  /* 0x00008000000079c5 */ /* 0x000fe40000010000 */
[----:B-----5:R-:W-:-:S01]  /*3100*/  FADD R227, R25, R227 ;  /* 0x000000e319e37221 */ /* 0x020fc20000000000 */
[----:B------:R-:W-:Y:S01]  /*3110*/  FADD R226, R26, R226 ;  /* 0x000000e21ae27221 */ /* 0x000fe20000000000 */
[----:B------:R-:W-:-:S01]  /*3120*/  FADD R225, R27, R225 ;  /* 0x000000e11be17221 */ /* 0x000fc20000000000 */
[----:B------:R-:W-:Y:S01]  /*3130*/  FADD R224, R28, R224 ;  /* 0x000000e01ce07221 */ /* 0x000fe20000000000 */
[----:B------:R-:W-:-:S01]  /*3140*/  FADD R223, R29, R223 ;  /* 0x000000df1ddf7221 */ /* 0x000fc20000000000 */
[----:B------:R2:W-:Y:S01]  /*3150*/  STL [R1+0x80], R227 ;  /* 0x000080e301007387 */ /* 0x0005e20000100800 */
[----:B------:R-:W-:-:S01]  /*3160*/  FADD R222, R30, R222 ;  /* 0x000000de1ede7221 */ /* 0x000fc20000000000 */
[----:B------:R-:W-:Y:S01]  /*3170*/  FADD R221, R31, R221 ;  /* 0x000000dd1fdd7221 */ /* 0x000fe20000000000 */
[----:B------:R-:W-:-:S01]  /*3180*/  FADD R220, R32, R220 ;  /* 0x000000dc20dc7221 */ /* 0x000fc20000000000 */
[----:B------:R-:W-:Y:S01]  /*3190*/  FADD R219, R33, R219 ;  /* 0x000000db21db7221 */ /* 0x000fe20000000000 */
[----:B------:R-:W-:-:S01]  /*31a0*/  FADD R218, R34, R218 ;  /* 0x000000da22da7221 */ /* 0x000fc20000000000 */
[----:B------:R-:W-:Y:S01]  /*31b0*/  FADD R217, R35, R217 ;  /* 0x000000d923d97221 */ /* 0x000fe20000000000 */
[----:B------:R-:W-:-:S01]  /*31c0*/  FADD R216, R36, R216 ;  /* 0x000000d824d87221 */ /* 0x000fc20000000000 */
[----:B------:R-:W-:Y:S01]  /*31d0*/  FADD R215, R37, R215 ;  /* 0x000000d725d77221 */ /* 0x000fe20000000000 */
[----:B------:R-:W-:-:S01]  /*31e0*/  FADD R214, R38, R214 ;  /* 0x000000d626d67221 */ /* 0x000fc20000000000 */
[----:B--2---:R-:W2:Y:S01]  /*31f0*/  LDL.LU R227, [R1+0x28] ;  /* 0x0000280001e37983 */ /* 0x004ea20000300800 */
[----:B------:R-:W-:-:S01]  /*3200*/  FADD R213, R39, R213 ;  /* 0x000000d527d57221 */ /* 0x000fc20000000000 */
[----:B------:R-:W-:Y:S01]  /*3210*/  FADD R212, R40, R212 ;  /* 0x000000d428d47221 */ /* 0x000fe20000000000 */
[----:B------:R-:W-:-:S01]  /*3220*/  FADD R211, R41, R211 ;  /* 0x000000d329d37221 */ /* 0x000fc20000000000 */
[----:B------:R3:W-:Y:S01]  /*3230*/  STL [R1+0x84], R226 ;  /* 0x000084e201007387 */ /* 0x0007e20000100800 */
[----:B------:R-:W-:-:S03]  /*3240*/  FADD R228, R24, R228 ;  /* 0x000000e418e47221 */ /* 0x000fc60000000000 */
[----:B---3--:R-:W3:Y:S04]  /*3250*/  LDL.LU R226, [R1+0x24] ;  /* 0x0000240001e27983 */ /* 0x008ee80000300800 */
[----:B------:R4:W-:Y:S04]  /*3260*/  STL [R1+0x88], R225 ;  /* 0x000088e101007387 */ /* 0x0009e80000100800 */
[----:B----4-:R-:W4:Y:S04]  /*3270*/  LDL.LU R225, [R1+0x20] ;  /* 0x0000200001e17983 */ /* 0x010f280000300800 */
[----:B------:R0:W-:Y:S04]  /*3280*/  STL [R1+0x8c], R224 ;  /* 0x00008ce001007387 */ /* 0x0001e80000100800 */
[----:B0-----:R-:W4:Y:S04]  /*3290*/  LDL.LU R224, [R1+0x1c] ;  /* 0x00001c0001e07983 */ /* 0x001f280000300800 */
        /* <DEDUP_REMOVED lines=13> */
[----:B0-----:R-:W4:Y:S04]  /*3370*/  LDL.LU R217, [R1] ;  /* 0x0000000001d97983 */ /* 0x001f280000300800 */
[----:B------:R-:W-:Y:S04]  /*3380*/  STL [R1+0xac], R216 ;  /* 0x0000acd801007387 */ /* 0x000fe80000100800 */
[----:B------:R-:W-:Y:S04]  /*3390*/  STL [R1+0xb0], R215 ;  /* 0x0000b0d701007387 */ /* 0x000fe80000100800 */
[----:B------:R-:W-:Y:S04]  /*33a0*/  STL [R1+0xb4], R214 ;  /* 0x0000b4d601007387 */ /* 0x000fe80000100800 */
[----:B------:R-:W-:Y:S04]  /*33b0*/  STL [R1+0xb8], R213 ;  /* 0x0000b8d501007387 */ /* 0x000fe80000100800 */
[----:B------:R-:W-:Y:S04]  /*33c0*/  STL [R1+0xbc], R212 ;  /* 0x0000bcd401007387 */ /* 0x000fe80000100800 */
[----:B------:R0:W-:Y:S01]  /*33d0*/  STL [R1+0xc0], R211 ;  /* 0x0000c0d301007387 */ /* 0x0001e20000100800 */
[----:B--2---:R-:W-:-:S01]  /*33e0*/  FADD R227, R134, R227 ;  /* 0x000000e386e37221 */ /* 0x004fc20000000000 */
[----:B---3--:R-:W-:Y:S01]  /*33f0*/  FADD R226, R133, R226 ;  /* 0x000000e285e27221 */ /* 0x008fe20000000000 */
[----:B----4-:R-:W-:-:S01]  /*3400*/  FADD R225, R132, R225 ;  /* 0x000000e184e17221 */ /* 0x010fc20000000000 */
[----:B------:R-:W-:Y:S01]  /*3410*/  FADD R224, R131, R224 ;  /* 0x000000e083e07221 */ /* 0x000fe20000000000 */
[----:B------:R-:W-:-:S01]  /*3420*/  FADD R223, R130, R223 ;  /* 0x000000df82df7221 */ /* 0x000fc20000000000 */
[----:B------:R-:W-:Y:S01]  /*3430*/  FADD R222, R129, R222 ;  /* 0x000000de81de7221 */ /* 0x000fe20000000000 */
[----:B------:R-:W-:-:S01]  /*3440*/  FADD R221, R128, R221 ;  /* 0x000000dd80dd7221 */ /* 0x000fc20000000000 */
[----:B------:R-:W-:Y:S01]  /*3450*/  FADD R220, R127, R220 ;  /* 0x000000dc7fdc7221 */ /* 0x000fe20000000000 */
[----:B------:R-:W-:-:S01]  /*3460*/  FADD R219, R126, R219 ;  /* 0x000000db7edb7221 */ /* 0x000fc20000000000 */
[----:B------:R-:W-:Y:S01]  /*3470*/  FADD R218, R125, R218 ;  /* 0x000000da7dda7221 */ /* 0x000fe20000000000 */
[----:B------:R-:W-:-:S05]  /*3480*/  FADD R217, R124, R217 ;  /* 0x000000d97cd97221 */ /* 0x000fca0000000000 */
[----:B------:R2:W-:Y:S04]  /*3490*/  STL [R1], R217 ;  /* 0x000000d901007387 */ /* 0x0005e80000100800 */
[----:B------:R3:W-:Y:S04]  /*34a0*/  STL [R1+0x4], R218 ;  /* 0x000004da01007387 */ /* 0x0007e80000100800 */
[----:B------:R4:W-:Y:S04]  /*34b0*/  STL [R1+0x8], R219 ;  /* 0x000008db01007387 */ /* 0x0009e80000100800 */
[----:B------:R1:W-:Y:S04]  /*34c0*/  STL [R1+0xc], R220 ;  /* 0x00000cdc01007387 */ /* 0x0003e80000100800 */
[----:B------:R1:W-:Y:S04]  /*34d0*/  STL [R1+0x10], R221 ;  /* 0x000010dd01007387 */ /* 0x0003e80000100800 */
[----:B------:R1:W-:Y:S04]  /*34e0*/  STL [R1+0x14], R222 ;  /* 0x000014de01007387 */ /* 0x0003e80000100800 */
[----:B------:R1:W-:Y:S04]  /*34f0*/  STL [R1+0x18], R223 ;  /* 0x000018df01007387 */ /* 0x0003e80000100800 */
[----:B------:R1:W-:Y:S04]  /*3500*/  STL [R1+0x1c], R224 ;  /* 0x00001ce001007387 */ /* 0x0003e80000100800 */
[----:B0-----:R-:W4:Y:S04]  /*3510*/  LDL.LU R211, [R1+0x2c] ;  /* 0x00002c0001d37983 */ /* 0x001f280000300800 */
[----:B------:R0:W-:Y:S04]  /*3520*/  STL [R1+0x20], R225 ;  /* 0x000020e101007387 */ /* 0x0001e80000100800 */
[----:B------:R-:W4:Y:S04]  /*3530*/  LDL.LU R212, [R1+0x30] ;  /* 0x0000300001d47983 */ /* 0x000f280000300800 */
[----:B------:R0:W-:Y:S04]  /*3540*/  STL [R1+0x24], R226 ;  /* 0x000024e201007387 */ /* 0x0001e80000100800 */
[----:B------:R-:W4:Y:S04]  /*3550*/  LDL.LU R213, [R1+0x34] ;  /* 0x0000340001d57983 */ /* 0x000f280000300800 */
[----:B------:R0:W-:Y:S04]  /*3560*/  STL [R1+0x28], R227 ;  /* 0x000028e301007387 */ /* 0x0001e80000100800 */
[----:B------:R-:W4:Y:S04]  /*3570*/  LDL.LU R214, [R1+0x38] ;  /* 0x0000380001d67983 */ /* 0x000f280000300800 */
[----:B------:R-:W4:Y:S04]  /*3580*/  LDL.LU R215, [R1+0x3c] ;  /* 0x00003c0001d77983 */ /* 0x000f280000300800 */
[----:B------:R-:W4:Y:S04]  /*3590*/  LDL.LU R216, [R1+0x40] ;  /* 0x0000400001d87983 */ /* 0x000f280000300800 */
[----:B--2---:R-:W2:Y:S04]  /*35a0*/  LDL.LU R217, [R1+0x44] ;  /* 0x0000440001d97983 */ /* 0x004ea80000300800 */
[----:B---3--:R-:W3:Y:S04]  /*35b0*/  LDL.LU R218, [R1+0x48] ;  /* 0x0000480001da7983 */ /* 0x008ee80000300800 */
[----:B----4-:R-:W4:Y:S04]  /*35c0*/  LDL.LU R219, [R1+0x4c] ;  /* 0x00004c0001db7983 */ /* 0x010f280000300800 */
[----:B-1----:R-:W4:Y:S04]  /*35d0*/  LDL.LU R220, [R1+0x50] ;  /* 0x0000500001dc7983 */ /* 0x002f280000300800 */
[----:B------:R-:W4:Y:S04]  /*35e0*/  LDL.LU R221, [R1+0x54] ;  /* 0x0000540001dd7983 */ /* 0x000f280000300800 */
[----:B------:R-:W4:Y:S04]  /*35f0*/  LDL.LU R222, [R1+0x58] ;  /* 0x0000580001de7983 */ /* 0x000f280000300800 */
[----:B------:R-:W4:Y:S04]  /*3600*/  LDL.LU R223, [R1+0x5c] ;  /* 0x00005c0001df7983 */ /* 0x000f280000300800 */
[----:B------:R-:W4:Y:S04]  /*3610*/  LDL.LU R224, [R1+0x60] ;  /* 0x0000600001e07983 */ /* 0x000f280000300800 */
[----:B0-----:R-:W4:Y:S04]  /*3620*/  LDL.LU R225, [R1+0x64] ;  /* 0x0000640001e17983 */ /* 0x001f280000300800 */
[----:B------:R-:W4:Y:S04]  /*3630*/  LDL.LU R226, [R1+0x68] ;  /* 0x0000680001e27983 */ /* 0x000f280000300800 */
[----:B------:R-:W4:Y:S01]  /*3640*/  LDL.LU R227, [R1+0x6c] ;  /* 0x00006c0001e37983 */ /* 0x000f220000300800 */
[----:B------:R-:W-:-:S05]  /*3650*/  FADD R211, R135, R211 ;  /* 0x000000d387d37221 */ /* 0x000fca0000000000 */
[----:B------:R0:W-:Y:S01]  /*3660*/  STL [R1+0x2c], R211 ;  /* 0x00002cd301007387 */ /* 0x0001e20000100800 */
[----:B------:R-:W-:-:S03]  /*3670*/  FADD R212, R136, R212 ;  /* 0x000000d488d47221 */ /* 0x000fc60000000000 */
[----:B0-----:R0:W5:Y:S01]  /*3680*/  LDL.LU R211, [R1+0xc0] ;  /* 0x0000c00001d37983 */ /* 0x0011620000300800 */
[----:B------:R-:W-:-:S03]  /*3690*/  FADD R213, R137, R213 ;  /* 0x000000d589d57221 */ /* 0x000fc60000000000 */
[----:B------:R1:W-:Y:S01]  /*36a0*/  STL [R1+0x30], R212 ;  /* 0x000030d401007387 */ /* 0x0003e20000100800 */
[----:B------:R-:W-:-:S01]  /*36b0*/  FADD R214, R138, R214 ;  /* 0x000000d68ad67221 */ /* 0x000fc20000000000 */
[----:B------:R-:W-:Y:S02]  /*36c0*/  FADD R215, R139, R215 ;  /* 0x000000d78bd77221 */ /* 0x000fe40000000000 */
[----:B-1----:R0:W5:Y:S01]  /*36d0*/  LDL.LU R212, [R1+0xbc] ;  /* 0x0000bc0001d47983 */ /* 0x0021620000300800 */
[----:B------:R-:W-:-:S03]  /*36e0*/  FADD R216, R140, R216 ;  /* 0x000000d88cd87221 */ /* 0x000fc60000000000 */
[----:B------:R1:W-:Y:S01]  /*36f0*/  STL [R1+0x34], R213 ;  /* 0x000034d501007387 */ /* 0x0003e20000100800 */
[----:B--2---:R-:W-:-:S03]  /*3700*/  FADD R217, R141, R217 ;  /* 0x000000d98dd97221 */ /* 0x004fc60000000000 */
[----:B-1----:R0:W5:Y:S01]  /*3710*/  LDL.LU R213, [R1+0xb8] ;  /* 0x0000b80001d57983 */ /* 0x0021620000300800 */
[----:B---3--:R-:W-:-:S03]  /*3720*/  FADD R218, R142, R218 ;  /* 0x000000da8eda7221 */ /* 0x008fc60000000000 */
[----:B------:R1:W-:Y:S01]  /*3730*/  STL [R1+0x38], R214 ;  /* 0x000038d601007387 */ /* 0x0003e20000100800 */
[----:B----4-:R-:W-:-:S01]  /*3740*/  FADD R219, R143, R219 ;  /* 0x000000db8fdb7221 */ /* 0x010fc20000000000 */
[----:B------:R-:W-:Y:S02]  /*3750*/  FADD R220, R144, R220 ;  /* 0x000000dc90dc7221 */ /* 0x000fe40000000000 */
[----:B-1----:R0:W5:Y:S04]  /*3760*/  LDL.LU R214, [R1+0xb4] ;  /* 0x0000b40001d67983 */ /* 0x0021680000300800 */
[----:B------:R1:W-:Y:S01]  /*3770*/  STL [R1+0x3c], R215 ;  /* 0x00003cd701007387 */ /* 0x0003e20000100800 */
[----:B------:R-:W-:-:S01]  /*3780*/  FADD R221, R145, R221 ;  /* 0x000000dd91dd7221 */ /* 0x000fc20000000000 */
[----:B------:R-:W-:-:S02]  /*3790*/  FADD R222, R146, R222 ;  /* 0x000000de92de7221 */ /* 0x000fc40000000000 */
[----:B-1----:R0:W5:Y:S04]  /*37a0*/  LDL.LU R215, [R1+0xb0] ;  /* 0x0000b00001d77983 */ /* 0x0021680000300800 */
[----:B------:R1:W-:Y:S01]  /*37b0*/  STL [R1+0x40], R216 ;  /* 0x000040d801007387 */ /* 0x0003e20000100800 */
[----:B------:R-:W-:-:S03]  /*37c0*/  FADD R223, R147, R223 ;  /* 0x000000df93df7221 */ /* 0x000fc60000000000 */
        /* <DEDUP_REMOVED lines=13> */
[----:B------:R1:W-:Y:S04]  /*38a0*/  STL [R1+0x54], R221 ;  /* 0x000054dd01007387 */ /* 0x0003e80000100800 */
        /* <DEDUP_REMOVED lines=12> */
[----:B-1----:R0:W5:Y:S01]  /*3970*/  LDL.LU R227, [R1+0x80] ;  /* 0x0000800001e37983 */ /* 0x0021620000300800 */
        /* <DEDUP_REMOVED lines=82> */
[----:B0-----:R-:W-:-:S06]  /*3ea0*/  UMOV UR6, URZ ;  /* 0x0000003f00067c82 */ /* 0x001fcc0008000000 */
.L_x_24:
[----:B------:R-:W-:Y:S05]  /*3eb0*/  @!P1 BRA `(.L_x_25) ;  /* 0x0000000000049947 */ /* 0x000fea0003800000 */
[----:B------:R-:W-:Y:S01]  /*3ec0*/  BPT.TRAP 0x1 ;  /* 0x000000040000795c */ /* 0x000fe20000300000 */
.L_x_25:
[----:B------:R-:W-:Y:S02]  /*3ed0*/  UISETP.GT.U32.AND UP0, UPT, UR13, 0x1, UPT ;  /* 0x000000010d00788c */ /* 0x000fe4000bf04070 */
[----:B------:R-:W-:-:S04]  /*3ee0*/  ULEA UR8, UR18, UR14, 0x3 ;  /* 0x0000000e12087291 */ /* 0x000fc8000f8e183f */
[----:B------:R-:W-:Y:S01]  /*3ef0*/  UIADD3 UR8, UR8, 0x28, URZ ;  /* 0x0000002808087890 */ /* 0x000fe2000fffe03f */
[----:B------:R-:W-:-:S03]  /*3f00*/  PLOP3.LUT P0, PT, PT, PT, UP0, 0x80, 0x0 ;  /* 0x000000000000781c */ /* 0x000fc60003f0f008 */
[----:B------:R-:W-:-:S09]  /*3f10*/  UPRMT UR8, URZ, 0x654, UR8 ;  /* 0x000006543f087896 */ /* 0x000fd20008000008 */
[----:B------:R-:W-:Y:S01]  /*3f20*/  SYNCS.ARRIVE.TRANS64.RED.A1T0 RZ, [UR8], RZ ;  /* 0x000000ffffff79a7 */ /* 0x000fe20008100408 */
[----:B------:R-:W-:Y:S05]  /*3f30*/  @P0 BRA `(.L_x_26) ;  /* 0x0000000000040947 */ /* 0x000fea0003800000 */
[----:B------:R-:W-:Y:S01]  /*3f40*/  BPT.TRAP 0x1 ;  /* 0x000000040000795c */ /* 0x000fe20000300000 */
.L_x_26:
[----:B------:R-:W-:Y:S02]  /*3f50*/  UISETP.GT.AND UP2, UPT, UR19, 0x1, UPT ;  /* 0x000000011300788c */ /* 0x000fe4000bf44270 */
[----:B------:R-:W-:Y:S02]  /*3f60*/  UIADD3 UR16, UR16, 0x1, URZ ;  /* 0x0000000110107890 */ /* 0x000fe4000fffe03f */
[----:B------:R-:W-:Y:S02]  /*3f70*/  UIADD3 UR18, UR18, 0x1, URZ ;  /* 0x0000000112127890 */ /* 0x000fe4000fffe03f */
[----:B------:R-:W-:Y:S01]  /*3f80*/  PLOP3.LUT P0, PT, PT, PT, UP2, 0x80, 0x0 ;  /* 0x000000000000781c */ /* 0x000fe20003f0f028 */
[----:B------:R-:W-:Y:S02]  /*3f90*/  UISETP.NE.AND UP0, UPT, UR16, 0x5, UPT ;  /* 0x000000051000788c */ /* 0x000fe4000bf05270 */
[----:B------:R-:W-:Y:S02]  /*3fa0*/  UIADD3 UR9, UR19, -0x1, URZ ;  /* 0xffffffff13097890 */ /* 0x000fe4000fffe03f */
[----:B------:R-:W-:-:S02]  /*3fb0*/  USEL UR8, URZ, 0x1, UP0 ;  /* 0x000000013f087887 */ /* 0x000fc40008000000 */
[----:B------:R-:W-:Y:S02]  /*3fc0*/  UISETP.NE.AND UP1, UPT, UR18, 0x5, UPT ;  /* 0x000000051200788c */ /* 0x000fe4000bf25270 */
[----:B------:R-:W-:Y:S02]  /*3fd0*/  ULOP3.LUT UR17, UR17, UR8, URZ, 0x3c, !UPT ;  /* 0x0000000811117292 */ /* 0x000fe4000f8e3c3f */
[----:B------:R-:W-:Y:S02]  /*3fe0*/  USEL UR16, UR16, URZ, UP0 ;  /* 0x0000003f10107287 */ /* 0x000fe40008000000 */
[----:B------:R-:W-:Y:S01]  /*3ff0*/  USEL UR18, UR18, URZ, UP1 ;  /* 0x0000003f12127287 */ /* 0x000fe20008800000 */
[----:B------:R-:W-:Y:S01]  /*4000*/  UMOV UR8, 0x1 ;  /* 0x0000000100087882 */ /* 0x000fe20000000000 */
[----:B------:R-:W-:Y:S01]  /*4010*/  UMOV UR19, UR9 ;  /* 0x0000000900137c82 */ /* 0x000fe20008000000 */
[----:B------:R-:W-:Y:S09]  /*4020*/  @P0 BRA `(.L_x_27) ;  /* 0xffffffec00500947 */ /* 0x000ff2000383ffff */
.L_x_19:
[----:B------:R-:W-:-:S04]  /*4030*/  UISETP.NE.AND UP0, UPT, UR6, URZ, UPT ;  /* 0x0000003f0600728c */ /* 0x000fc8000bf05270 */
[----:B------:R-:W-:-:S06]  /*4040*/  USEL UR6, URZ, 0x1, !UP0 ;  /* 0x000000013f067887 */ /* 0x000fcc000c000000 */
[----:B------:R-:W-:-:S13]  /*4050*/  ISETP.NE.AND P0, PT, RZ, UR6, PT ;  /* 0x00000006ff007c0c */ /* 0x000fda000bf05270 */
[----:B------:R-:W-:Y:S05]  /*4060*/  @!P0 BRA `(.L_x_28) ;  /* 0x0000000c00c48947 */ /* 0x000fea0003800000 */
[----:B------:R-:W-:Y:S02]  /*4070*/  WARPGROUP.DEPBAR.LE gsb0, 0x0 ;  /* 0x00008000000079c5 */ /* 0x000fe40000010000 */
[----:B-----5:R-:W-:Y:S01]  /*4080*/  FADD R227, R25, R227 ;  /* 0x000000e319e37221 */ /* 0x020fe20000000000 */
[----:B------:R-:W-:-:S04]  /*4090*/  FADD R228, R24, R228 ;  /* 0x000000e418e47221 */ /* 0x000fc80000000000 */
[----:B------:R2:W-:Y:S04]  /*40a0*/  STL [R1+0x80], R227 ;  /* 0x000080e301007387 */ /* 0x0005e80000100800 */
[----:B--2---:R-:W2:Y:S04]  /*40b0*/  LDL.LU R227, [R1+0x6c] ;  /* 0x00006c0001e37983 */ /* 0x004ea80000300800 */
[----:B--2---:R2:W-:Y:S04]  /*40c0*/  STL [R1+0x84], R227 ;  /* 0x000084e301007387 */ /* 0x0045e80000100800 */
        /* <DEDUP_REMOVED lines=52> */
[----:B--2---:R-:W2:Y:S01]  /*4410*/  LDL.LU R227, [R1] ;  /* 0x0000000001e37983 */ /* 0x004ea20000300800 */
[----:B------:R-:W-:Y:S01]  /*4420*/  FADD R226, R26, R226 ;  /* 0x000000e21ae27221 */ /* 0x000fe20000000000 */
        /* <DEDUP_REMOVED lines=97> */
[----:B--2---:R-:W-:-:S05]  /*4a40*/  FADD R227, R124, R227 ;  /* 0x000000e37ce37221 */ /* 0x004fca0000000000 */
[----:B------:R2:W-:Y:S04]  /*4a50*/  STL [R1], R227 ;  /* 0x000000e301007387 */ /* 0x0005e80000100800 */
[----:B--2---:R-:W2:Y:S02]  /*4a60*/  LDL.LU R227, [R1+0xec] ;  /* 0x0000ec0001e37983 */ /* 0x004ea40000300800 */
[----:B--2---:R-:W-:-:S05]  /*4a70*/  FADD R227, R125, R227 ;  /* 0x000000e37de37221 */ /* 0x004fca0000000000 */
[----:B------:R2:W-:Y:S04]  /*4a80*/  STL [R1+0x4], R227 ;  /* 0x000004e301007387 */ /* 0x0005e80000100800 */
        /* <DEDUP_REMOVED lines=78> */
[----:B--2---:R2:W5:Y:S02]  /*4f70*/  LDL.LU R227, [R1+0x80] ;  /* 0x0000800001e37983 */ /* 0x0045640000300800 */
.L_x_28:
[----:B------:R-:W-:Y:S02]  /*4f80*/  WARPGROUP.DEPBAR.LE gsb0, 0x0 ;  /* 0x00008000000079c5 */ /* 0x000fe40000010000 */
[----:B------:R-:W3:Y:S02]  /*4f90*/  LDC R24, c[0x0][0x28c] ;  /* 0x0000a300ff187b82 */ /* 0x000ee40000000800 */
[----:B---3--:R-:W-:-:S13]  /*4fa0*/  ISETP.GE.AND P0, PT, R24, 0x1, PT ;  /* 0x000000011800780c */ /* 0x008fda0003f06270 */
[----:B------:R-:W-:Y:S05]  /*4fb0*/  @!P0 BRA `(.L_x_29) ;  /* 0x0000000000488947 */ /* 0x000fea0003800000 */
[----:B------:R-:W-:-:S06]  /*4fc0*/  UISETP.NE.AND UP0, UPT, UR25, 0x3, UPT ;  /* 0x000000031900788c */ /* 0x000fcc000bf05270 */
[----:B------:R-:W-:-:S13]  /*4fd0*/  PLOP3.LUT P0, PT, PT, PT, UP0, 0x80, 0x0 ;  /* 0x000000000000781c */ /* 0x000fda0003f0f008 */
[----:B------:R-:W-:Y:S05]  /*4fe0*/  @!P0 BRA `(.L_x_30) ;  /* 0x0000000000048947 */ /* 0x000fea0003800000 */
[----:B------:R-:W-:Y:S01]  /*4ff0*/  BPT.TRAP 0x1 ;  /* 0x000000040000795c */ /* 0x000fe20000300000 */
.L_x_30:
[----:B------:R-:W-:-:S04]  /*5000*/  UISETP.LT.AND UP0, UPT, UR12, 0x1, UPT ;  /* 0x000000010c00788c */ /* 0x000fc8000bf01270 */
[----:B------:R-:W-:Y:S02]  /*5010*/  USEL UR8, UR12, 0x1, UP0 ;  /* 0x000000010c087887 */ /* 0x000fe40008000000 */
[----:B------:R-:W-:Y:S02]  /*5020*/  UISETP.GT.U32.AND UP0, UPT, UR13, 0x1, UPT ;  /* 0x000000010d00788c */ /* 0x000fe4000bf04070 */
[----:B------:R-:W-:-:S04]  /*5030*/  UIADD3 UR8, UR5, UR12, -UR8 ;  /* 0x0000000c05087290 */ /* 0x000fc8000fffe808 */
[----:B------:R-:W-:Y:S01]  /*5040*/  UIMAD.WIDE.U32 UR6, UR8, -0x33333333, URZ ;  /* 0xcccccccd080678a5 */ /* 0x000fe2000f8e003f */
[----:B------:R-:W-:-:S03]  /*5050*/  PLOP3.LUT P0, PT, PT, PT, UP0, 0x80, 0x0 ;  /* 0x000000000000781c */ /* 0x000fc60003f0f008 */
[----:B------:R-:W-:-:S04]  /*5060*/  USHF.R.U32.HI UR6, URZ, 0x2, UR7 ;  /* 0x000000023f067899 */ /* 0x000fc80008011607 */
[----:B------:R-:W-:-:S04]  /*5070*/  UIMAD UR8, UR6, -0x5, UR8 ;  /* 0xfffffffb060878a4 */ /* 0x000fc8000f8e0208 */
[----:B------:R-:W-:-:S04]  /*5080*/  ULEA UR8, UR8, UR14, 0x3 ;  /* 0x0000000e08087291 */ /* 0x000fc8000f8e183f */
[----:B------:R-:W-:-:S04]  /*5090*/  UIADD3 UR8, UR8, 0x28, URZ ;  /* 0x0000002808087890 */ /* 0x000fc8000fffe03f */
[----:B------:R-:W-:-:S09]  /*50a0*/  UPRMT UR8, URZ, 0x654, UR8 ;  /* 0x000006543f087896 */ /* 0x000fd20008000008 */
[----:B------:R-:W-:Y:S01]  /*50b0*/  SYNCS.ARRIVE.TRANS64.RED.A1T0 RZ, [UR8], RZ ;  /* 0x000000ffffff79a7 */ /* 0x000fe20008100408 */
[----:B------:R-:W-:Y:S05]  /*50c0*/  @P0 BRA `(.L_x_29) ;  /* 0x0000000000040947 */ /* 0x000fea0003800000 */
[----:B------:R-:W-:Y:S01]  /*50d0*/  BPT.TRAP 0x1 ;  /* 0x000000040000795c */ /* 0x000fe20000300000 */
.L_x_29:
[----:B------:R3:W-:Y:S01]  /*50e0*/  STL [R1+0x88], R3 ;  /* 0x0000880301007387 */ /* 0x0007e20000100800 */
[----:B------:R-:W4:Y:S01]  /*50f0*/  LDC R28, c[0x0][0x288] ;  /* 0x0000a200ff1c7b82 */ /* 0x000f220000000800 */
[----:B------:R-:W-:Y:S02]  /*5100*/  UIADD3 UR9, UR12, UR5, URZ ;  /* 0x000000050c097290 */ /* 0x000fe4000fffe03f */
[----:B------:R0:W-:Y:S01]  /*5110*/  STL [R1+0x84], R2 ;  /* 0x0000840201007387 */ /* 0x0001e20000100800 */
[----:B------:R-:W-:Y:S01]  /*5120*/  USHF.R.S32.HI UR10, URZ, 0x1f, UR24 ;  /* 0x0000001f3f0a7899 */ /* 0x000fe20008011418 */
[----:B------:R-:W-:Y:S01]  /*5130*/  ULDC.64 UR14, c[0x0][0x5d0] ;  /* 0x00017400000e7ab9 */ /* 0x000fe20000000a00 */
[----:B------:R-:W-:Y:S01]  /*5140*/  ULDC UR11, c[0x0][0x284] ;  /* 0x0000a100000b7ab9 */ /* 0x000fe20000000800 */
[----:B---3--:R-:W3:Y:S01]  /*5150*/  S2R R3, SR_TID.X ;  /* 0x0000000000037919 */ /* 0x008ee20000002100 */
[----:B0-----:R-:W2:Y:S04]  /*5160*/  LDL.LU R2, [R1+0x78] ;  /* 0x0000780001027983 */ /* 0x001ea80000300800 */
[----:B-----5:R0:W-:Y:S04]  /*5170*/  STL [R1+0x80], R0 ;  /* 0x0000800001007387 */ /* 0x0201e80000100800 */
[----:B0-----:R-:W2:Y:S01]  /*5180*/  LDL.LU R0, [R1+0x7c] ;  /* 0x00007c0001007983 */ /* 0x001ea20000300800 */
[----:B------:R-:W-:-:S02]  /*5190*/  UISETP.GT.U32.AND UP0, UPT, UR9, 0x4, UPT ;  /* 0x000000040900788c */ /* 0x000fc4000bf04070 */
[----:B------:R-:W-:Y:S01]  /*51a0*/  UISETP.GE.U32.AND UP1, UPT, UR12, 0x5, UPT ;  /* 0x000000050c00788c */ /* 0x000fe2000bf26070 */
[--C-:B---3--:R-:W-:Y:S02]  /*51b0*/  SHF.R.U32.HI R24, RZ, 0x2, R3.reuse ;  /* 0x00000002ff187819 */ /* 0x108fe40000011603 */
[----:B------:R-:W-:Y:S02]  /*51c0*/  LOP3.LUT R26, R3, 0x60, RZ, 0xc0, !PT ;  /* 0x00000060031a7812 */ /* 0x000fe400078ec0ff */
[----:B------:R-:W-:Y:S02]  /*51d0*/  SHF.R.U32.HI R27, RZ, 0x7, R3 ;  /* 0x00000007ff1b7819 */ /* 0x000fe40000011603 */
[----:B------:R-:W-:Y:S02]  /*51e0*/  LOP3.LUT R25, R24, 0x7, RZ, 0xc0, !PT ;  /* 0x0000000718197812 */ /* 0x000fe400078ec0ff */
[----:B------:R-:W-:Y:S02]  /*51f0*/  SHF.R.U32.HI R26, RZ, 0x1, R26 ;  /* 0x00000001ff1a7819 */ /* 0x000fe4000001161a */
[----:B------:R-:W-:-:S02]  /*5200*/  LOP3.LUT R24, R27, 0x1, RZ, 0xc0, !PT ;  /* 0x000000011b187812 */ /* 0x000fc400078ec0ff */
[----:B------:R-:W-:-:S03]  /*5210*/  IADD3 R29, RZ, -R26, -R25 ;  /* 0x8000001aff1d7210 */ /* 0x000fc60007ffe819 */
[C---:B------:R-:W-:Y:S02]  /*5220*/  IMAD.SHL.U32 R30, R24.reuse, 0x40, RZ ;  /* 0x00000040181e7824 */ /* 0x040fe400078e00ff */
[----:B------:R-:W-:Y:S02]  /*5230*/  IMAD R29, R24, -0x40, R29 ;  /* 0xffffffc0181d7824 */ /* 0x000fe400078e021d */
[----:B------:R-:W-:Y:S01]  /*5240*/  IMAD.SHL.U32 R24, R3, 0x2, RZ ;  /* 0x0000000203187824 */ /* 0x000fe200078e00ff */
[----:B------:R-:W-:-:S04]  /*5250*/  LOP3.LUT R27, R30, 0x40, R25, 0xe2, !PT ;  /* 0x000000401e1b7812 */ /* 0x000fc800078ee219 */
[----:B------:R-:W-:Y:S02]  /*5260*/  LOP3.LUT R30, R24, 0x6, RZ, 0xc0, !PT ;  /* 0x00000006181e7812 */ /* 0x000fe400078ec0ff */
[----:B------:R-:W-:Y:S02]  /*5270*/  LOP3.LUT R24, R3, 0x3, RZ, 0xc0, !PT ;  /* 0x0000000303187812 */ /* 0x000fe400078ec0ff */
[----:B------:R0:W5:Y:S01]  /*5280*/  LDL.LU R3, [R1+0x88] ;  /* 0x0000880001037983 */ /* 0x0001620000300800 */
[----:B------:R-:W-:Y:S02]  /*5290*/  UIMAD.WIDE.U32 UR6, UR9, -0x33333333, URZ ;  /* 0xcccccccd090678a5 */ /* 0x000fe4000f8e003f */
[----:B----4-:R-:W-:Y:S02]  /*52a0*/  IMAD R34, R24, -0x2, R28 ;  /* 0xfffffffe18227824 */ /* 0x010fe400078e021c */
[----:B--2---:R-:W-:Y:S01]  /*52b0*/  IMAD.SHL.U32 R35, R2, 0x100, RZ ;  /* 0x0000010002237824 */ /* 0x004fe200078e00ff */
[----:B------:R-:W-:-:S02]  /*52c0*/  PRMT R30, R30, 0x6540, R2 ;  /* 0x000065401e1e7816 */ /* 0x000fc40000000002 */
[----:B------:R0:W5:Y:S01]  /*52d0*/  LDL.LU R2, [R1+0x84] ;  /* 0x0000840001027983 */ /* 0x0001620000300800 */
[----:B------:R-:W-:Y:S01]  /*52e0*/  UIMAD UR5, UR10, UR14, URZ ;  /* 0x0000000e0a0572a4 */ /* 0x000fe2000f8e023f */
[----:B------:R-:W-:Y:S01]  /*52f0*/  ISETP.GE.AND P0, PT, R35, R28, PT ;  /* 0x0000001c2300720c */ /* 0x000fe20003f06270 */
[----:B------:R-:W-:Y:S01]  /*5300*/  UISETP.LT.U32.AND UP0, UPT, UR12, 0x5, UP0 ;  /* 0x000000050c00788c */ /* 0x000fe20008701070 */
[----:B------:R-:W-:Y:S01]  /*5310*/  SHF.R.S32.HI R31, RZ, 0x1f, R30 ;  /* 0x0000001fff1f7819 */ /* 0x000fe2000001141e */
[----:B------:R-:W-:Y:S01]  /*5320*/  UIMAD UR8, UR24, UR15, UR5 ;  /* 0x0000000f180872a4 */ /* 0x000fe2000f8e0205 */
[----:B------:R-:W-:Y:S01]  /*5330*/  IMAD.U32 R25, RZ, RZ, UR14 ;  /* 0x0000000eff197e24 */ /* 0x000fe2000f8e00ff */
[----:B------:R-:W-:Y:S02]  /*5340*/  USEL UR5, URZ, 0x1, !UP0 ;  /* 0x000000013f057887 */ /* 0x000fe4000c000000 */
[----:B------:R-:W-:Y:S01]  /*5350*/  USHF.R.U32.HI UR6, URZ, 0x2, UR7 ;  /* 0x000000023f067899 */ /* 0x000fe20008011607 */
[----:B------:R-:W-:-:S02]  /*5360*/  IMAD.SHL.U32 R28, R0, 0x80, RZ ;  /* 0x00000080001c7824 */ /* 0x000fc400078e00ff */
[----:B------:R-:W-:Y:S02]  /*5370*/  IMAD.WIDE R32, R0, 0x80, RZ ;  /* 0x0000008000207825 */ /* 0x000fe400078e02ff */
[----:B------:R0:W5:Y:S01]  /*5380*/  LDL.LU R0, [R1+0x80] ;  /* 0x0000800001007983 */ /* 0x0001620000300800 */
[C---:B------:R-:W-:Y:S01]  /*5390*/  ISETP.GE.OR P0, PT, R28.reuse, UR11, P0 ;  /* 0x0000000b1c007c0c */ /* 0x040fe20008706670 */
[----:B------:R-:W-:Y:S01]  /*53a0*/  ULOP3.LUT UR4, UR4, UR5, URZ, 0x3c, !UPT ;  /* 0x0000000504047292 */ /* 0x000fe2000f8e3c3f */
[----:B------:R-:W-:Y:S01]  /*53b0*/  IMAD.WIDE.U32 R24, R25, UR24, R30 ;  /* 0x0000001819187c25 */ /* 0x000fe2000f8e001e */
[----:B------:R-:W-:Y:S01]  /*53c0*/  UIMAD UR5, UR6, -0x5, UR9 ;  /* 0xfffffffb060578a4 */ /* 0x000fe2000f8e0209 */
[----:B------:R-:W-:Y:S01]  /*53d0*/  IADD3 R38, -R28, UR11, R29 ;  /* 0x0000000b1c267c10 */ /* 0x000fe2000fffe11d */
[----:B------:R-:W-:Y:S01]  /*53e0*/  @UP1 ULOP3.LUT UR4, UR4, 0x1, UR6, 0x78, !UPT ;  /* 0x0000000104041892 */ /* 0x000fe2000f8e7806 */
[----:B------:R-:W-:Y:S01]  /*53f0*/  VIADD R25, R25, UR8 ;  /* 0x0000000819197c36 */ /* 0x000fe20008000000 */
[----:B------:R-:W-:Y:S01]  /*5400*/  LOP3.LUT R39, R32, R27, R26, 0xfe, !PT ;  /* 0x0000001b20277212 */ /* 0x000fe200078efe1a */
[----:B------:R-:W-:-:S02]  /*5410*/  IMAD.IADD R35, R34, 0x1, -R35 ;  /* 0x0000000122237824 */ /* 0x000fc400078e0a23 */
[----:B------:R-:W-:-:S03]  /*5420*/  IMAD.MOV.U32 R34, RZ, RZ, -0x1 ;  /* 0xffffffffff227424 */ /* 0x000fc600078e00ff */
[----:B0-----:R-:W-:Y:S05]  /*5430*/  @P0 BRA `(.L_x_31) ;  /* 0x0000008c00880947 */ /* 0x001fea0003800000 */
[----:B------:R-:W0:Y:S01]  /*5440*/  LDC.64 R28, c[0x0][0x5c8] ;  /* 0x00017200ff1c7b82 */ /* 0x000e220000000a00 */
[----:B------:R-:W-:Y:S01]  /*5450*/  ULDC.64 UR6, c[0x0][0x5c0] ;  /* 0x0001700000067ab9 */ /* 0x000fe20000000a00 */
[----:B------:R-:W-:Y:S01]  /*5460*/  BSSY B0, `(.L_x_31) ;  /* 0x00008df000007945 */ /* 0x000fe20003800000 */
[-C--:B0-----:R-:W-:Y:S02]  /*5470*/  IMAD R26, R33, R28.reuse, RZ ;  /* 0x0000001c211a7224 */ /* 0x081fe400078e02ff */
[----:B------:R-:W-:-:S04]  /*5480*/  IMAD.WIDE.U32 R24, R39, R28, R24 ;  /* 0x0000001c27187225 */ /* 0x000fc800078e0018 */
[----:B------:R-:W-:Y:S01]  /*5490*/  IMAD R27, R39, R29, R26 ;  /* 0x0000001d271b7224 */ /* 0x000fe200078e021a */
[----:B------:R-:W-:Y:S02]  /*54a0*/  LEA R26, P0, R28, R24, 0x3 ;  /* 0x000000181c1a7211 */ /* 0x000fe400078018ff */
[----:B------:R-:W-:Y:S01]  /*54b0*/  IADD3 R24, P1, R24, UR6, RZ ;  /* 0x0000000618187c10 */ /* 0x000fe2000ff3e0ff */
[----:B------:R-:W-:Y:S01]  /*54c0*/  IMAD.IADD R27, R25, 0x1, R27 ;  /* 0x00000001191b7824 */ /* 0x000fe200078e021b */
[----:B------:R-:W-:-:S04]  /*54d0*/  IADD3 R26, P3, R26, UR6, RZ ;  /* 0x000000061a1a7c10 */ /* 0x000fc8000ff7e0ff */
[----:B------:R-:W-:Y:S02]  /*54e0*/  LEA.HI.X R28, R28, R27, R29, 0x3, P0 ;  /* 0x0000001b1c1c7211 */ /* 0x000fe400000f1c1d */
[----:B------:R-:W-:Y:S02]  /*54f0*/  FSETP.NEU.AND P0, PT, RZ, UR23, PT ;  /* 0x00000017ff007c0b */ /* 0x000fe4000bf0d000 */
[----:B------:R-:W-:Y:S02]  /*5500*/  IADD3.X R25, R27, UR7, RZ, P1, !PT ;  /* 0x000000071b197c10 */ /* 0x000fe40008ffe4ff */
[----:B------:R-:W-:-:S09]  /*5510*/  IADD3.X R27, R28, UR7, RZ, P3, !PT ;  /* 0x000000071c1b7c10 */ /* 0x000fd20009ffe4ff */
[----:B------:R-:W-:Y:S05]  /*5520*/  @!P0 BRA `(.L_x_32) ;  /* 0x0000006800d08947 */ /* 0x000fea0003800000 */
[----:B------:R-:W-:Y:S01]  /*5530*/  ULDC.64 UR8, c[0x0][0x5b8] ;  /* 0x00016e0000087ab9 */ /* 0x000fe20000000a00 */
[----:B------:R-:W-:Y:S01]  /*5540*/  ISETP.GE.AND P0, PT, R38, 0x1, PT ;  /* 0x000000012600780c */ /* 0x000fe20003f06270 */
[----:B------:R-:W-:Y:S02]  /*5550*/  UIMAD UR6, UR10, UR8, URZ ;  /* 0x000000080a0672a4 */ /* 0x000fe4000f8e023f */
[----:B------:R-:W-:Y:S01]  /*5560*/  IMAD.U32 R29, RZ, RZ, UR8 ;  /* 0x00000008ff1d7e24 */ /* 0x000fe2000f8e00ff */
[----:B------:R-:W-:Y:S01]  /*5570*/  BSSY B1, `(.L_x_33) ;  /* 0x000000f000017945 */ /* 0x000fe20003800000 */
[----:B------:R-:W-:Y:S01]  /*5580*/  ISETP.LT.OR P4, PT, R35, 0x1, !P0 ;  /* 0x000000012300780c */ /* 0x000fe20004781670 */
[----:B------:R-:W-:Y:S02]  /*5590*/  UIMAD UR6, UR24, UR9, UR6 ;  /* 0x00000009180672a4 */ /* 0x000fe4000f8e0206 */
[----:B------:R-:W-:Y:S01]  /*55a0*/  IMAD.WIDE.U32 R30, R29, UR24, R30 ;  /* 0x000000181d1e7c25 */ /* 0x000fe2000f8e001e */
[----:B------:R-:W-:-:S03]  /*55b0*/  ULDC.64 UR8, c[0x0][0x5a8] ;  /* 0x00016a0000087ab9 */ /* 0x000fc60000000a00 */
[----:B------:R-:W-:Y:S01]  /*55c0*/  VIADD R31, R31, UR6 ;  /* 0x000000061f1f7c36 */ /* 0x000fe20008000000 */
[----:B------:R-:W-:Y:S02]  /*55d0*/  ULDC.64 UR6, c[0x0][0x5b0] ;  /* 0x00016c0000067ab9 */ /* 0x000fe40000000a00 */
[----:B------:R-:W-:Y:S02]  /*55e0*/  IMAD R36, R33, UR6, RZ ;  /* 0x0000000621247c24 */ /* 0x000fe4000f8e02ff */
[----:B------:R-:W-:-:S04]  /*55f0*/  IMAD.WIDE.U32 R28, R39, UR6, R30 ;  /* 0x00000006271c7c25 */ /* 0x000fc8000f8e001e */
[--C-:B------:R-:W-:Y:S01]  /*5600*/  IMAD R37, R39, UR7, R36.reuse ;  /* 0x0000000727257c24 */ /* 0x100fe2000f8e0224 */
[----:B------:R-:W-:Y:S02]  /*5610*/  IADD3 R28, P1, R28, UR8, RZ ;  /* 0x000000081c1c7c10 */ /* 0x000fe4000ff3e0ff */
[----:B------:R-:W-:Y:S02]  /*5620*/  PRMT R36, RZ, 0x7610, R36 ;  /* 0x00007610ff247816 */ /* 0x000fe40000000024 */
[----:B------:R-:W-:Y:S01]  /*5630*/  IADD3.X R29, R29, UR9, R37, P1, !PT ;  /* 0x000000091d1d7c10 */ /* 0x000fe20008ffe425 */
[----:B------:R-:W-:Y:S08]  /*5640*/  @P4 BRA `(.L_x_34) ;  /* 0x0000000000044947 */ /* 0x000ff00003800000 */
[----:B------:R0:W5:Y:S02]  /*5650*/  LDG.E.U8 R36, desc[UR20][R28.64] ;  /* 0x000000141c247981 */ /* 0x000164000c1e1100 */
.L_x_34:
[----:B------:R-:W-:Y:S05]  /*5660*/  BSYNC B1 ;  /* 0x0000000000017941 */ /* 0x000fea0003800000 */
.L_x_33:
[----:B-----5:R-:W-:Y:S01]  /*5670*/  LOP3.LUT R36, R36, 0xff, RZ, 0xc0, !PT ;  /* 0x000000ff24247812 */ /* 0x020fe200078ec0ff */
[----:B------:R-:W-:Y:S01]  /*5680*/  BSSY B1, `(.L_x_35) ;  /* 0x000000b000017945 */ /* 0x000fe20003800000 */
[----:B------:R-:W-:Y:S02]  /*5690*/  ISETP.LT.OR P3, PT, R35, 0x2, !P0 ;  /* 0x000000022300780c */ /* 0x000fe40004761670 */
[----:B------:R-:W-:-:S05]  /*56a0*/  F2FP.F16.E4M3.UNPACK_B R36, R36 ;  /* 0x00000024ff24723e */ /* 0x000fca00020006ff */
[----:B------:R-:W-:-:S05]  /*56b0*/  HADD2.F32 R36, -RZ, R36.H0_H0 ;  /* 0x20000024ff247230 */ /* 0x000fca0000004100 */
[----:B------:R-:W-:Y:S01]  /*56c0*/  FMUL R37, R36, UR23 ;  /* 0x0000001724257c20 */ /* 0x000fe20008400000 */
[----:B------:R-:W-:-:S03]  /*56d0*/  PRMT R36, RZ, 0x7610, R36 ;  /* 0x00007610ff247816 */ /* 0x000fc60000000024 */
[----:B------:R-:W-:-:S05]  /*56e0*/  FFMA R37, R228, UR22, R37 ;  /* 0x00000016e4257c23 */ /* 0x000fca0008000025 */
[----:B------:R-:W-:-:S05]  /*56f0*/  F2FP.SATFINITE.E4M3.F32.PACK_AB_MERGE_C R37, RZ, R37, RZ ;  /* 0x00000025ff25723e */ /* 0x000fca00048070ff */
[----:B------:R2:W-:Y:S01]  /*5700*/  @!P4 STG.E.U8 desc[UR20][R24.64], R37 ;  /* 0x000000251800c986 */ /* 0x0005e2000c101114 */
[----:B------:R-:W-:Y:S05]  /*5710*/  @P3 BRA `(.L_x_36) ;  /* 0x0000000000043947 */ /* 0x000fea0003800000 */
[----:B------:R3:W5:Y:S02]  /*5720*/  LDG.E.U8 R36, desc[UR20][R28.64+0x1] ;  /* 0x000001141c247981 */ /* 0x000764000c1e1100 */
.L_x_36:
[----:B------:R-:W-:Y:S05]  /*5730*/  BSYNC B1 ;  /* 0x0000000000017941 */ /* 0x000fea0003800000 */
.L_x_35:
[----:B-----5:R-:W-:Y:S01]  /*5740*/  LOP3.LUT R36, R36, 0xff, RZ, 0xc0, !PT ;  /* 0x000000ff24247812 */ /* 0x020fe200078ec0ff */
[----:B------:R-:W-:Y:S01]  /*5750*/  BSSY B1, `(.L_x_37) ;  /* 0x0000013000017945 */ /* 0x000fe20003800000 */
[----:B--2---:R-:W-:Y:S02]  /*5760*/  IADD3 R37, P1, R39, 0x8, RZ ;  /* 0x0000000827257810 */ /* 0x004fe40007f3e0ff */
[----:B------:R-:W-:-:S03]  /*5770*/  F2FP.F16.E4M3.UNPACK_B R36, R36 ;  /* 0x00000024ff24723e */ /* 0x000fc600020006ff */
[----:B------:R-:W-:Y:S01]  /*5780*/  IMAD.X R32, RZ, RZ, R33, P1 ;  /* 0x000000ffff207224 */ /* 0x000fe200008e0621 */
[----:B------:R-:W-:Y:S01]  /*5790*/  ISETP.GE.AND P1, PT, R38, 0x9, PT ;  /* 0x000000092600780c */ /* 0x000fe20003f26270 */
[----:B------:R-:W-:Y:S02]  /*57a0*/  HADD2.F32 R36, -RZ, R36.H0_H0 ;  /* 0x20000024ff247230 */ /* 0x000fe40000004100 */
[----:B------:R-:W-:Y:S01]  /*57b0*/  IMAD R32, R32, UR6, RZ ;  /* 0x0000000620207c24 */ /* 0x000fe2000f8e02ff */
[----:B------:R-:W-:Y:S01]  /*57c0*/  ISETP.LT.OR P5, PT, R35, 0x1, !P1 ;  /* 0x000000012300780c */ /* 0x000fe20004fa1670 */
[----:B------:R-:W-:-:S04]  /*57d0*/  IMAD.WIDE.U32 R30, R37, UR6, R30 ;  /* 0x00000006251e7c25 */ /* 0x000fc8000f8e001e */
[----:B------:R-:W-:Y:S01]  /*57e0*/  FMUL R36, R36, UR23 ;  /* 0x0000001724247c20 */ /* 0x000fe20008400000 */
[----:B------:R-:W-:-:S03]  /*57f0*/  IMAD R37, R37, UR7, R32 ;  /* 0x0000000725257c24 */ /* 0x000fc6000f8e0220 */
[----:B------:R-:W-:Y:S01]  /*5800*/  FFMA R36, R227, UR22, R36 ;  /* 0x00000016e3247c23 */ /* 0x000fe20008000024 */
[----:B------:R-:W-:Y:S02]  /*5810*/  IADD3 R30, P4, R30, UR8, RZ ;  /* 0x000000081e1e7c10 */ /* 0x000fe4000ff9e0ff */
[----:B------:R-:W-:Y:S02]  /*5820*/  PRMT R32, RZ, 0x7610, R32 ;  /* 0x00007610ff207816 */ /* 0x000fe40000000020 */
[----:B------:R-:W-:Y:S02]  /*5830*/  F2FP.SATFINITE.E4M3.F32.PACK_AB_MERGE_C R33, RZ, R36, RZ ;  /* 0x00000024ff21723e */ /* 0x000fe400048070ff */
[----:B------:R-:W-:-:S03]  /*5840*/  IADD3.X R31, R31, UR9, R37, P4, !PT ;  /* 0x000000091f1f7c10 */ /* 0x000fc6000a7fe425 */
[----:B------:R2:W-:Y:S01]  /*5850*/  @!P3 STG.E.U8 desc[UR20][R24.64+0x1], R33 ;  /* 0x000001211800b986 */ /* 0x0005e2000c101114 */
[----:B------:R-:W-:Y:S05]  /*5860*/  @P5 BRA `(.L_x_38) ;  /* 0x0000000000045947 */ /* 0x000fea0003800000 */
[----:B------:R4:W5:Y:S02]  /*5870*/  LDG.E.U8 R32, desc[UR20][R30.64] ;  /* 0x000000141e207981 */ /* 0x000964000c1e1100 */
.L_x_38:
[----:B------:R-:W-:Y:S05]  /*5880*/  BSYNC B1 ;  /* 0x0000000000017941 */ /* 0x000fea0003800000 */
.L_x_37:
[----:B-----5:R-:W-:Y:S01]  /*5890*/  LOP3.LUT R32, R32, 0xff, RZ, 0xc0, !PT ;  /* 0x000000ff20207812 */ /* 0x020fe200078ec0ff */
[----:B------:R-:W-:Y:S01]  /*58a0*/  BSSY B1, `(.L_x_39) ;  /* 0x000000b000017945 */ /* 0x000fe20003800000 */
[----:B------:R-:W-:Y:S02]  /*58b0*/  ISETP.LT.OR P3, PT, R35, 0x2, !P1 ;  /* 0x000000022300780c */ /* 0x000fe40004f61670 */
[----:B------:R-:W-:-:S05]  /*58c0*/  F2FP.F16.E4M3.UNPACK_B R32, R32 ;  /* 0x00000020ff20723e */ /* 0x000fca00020006ff */
[----:B------:R-:W-:-:S05]  /*58d0*/  HADD2.F32 R32, -RZ, R32.H0_H0 ;  /* 0x20000020ff207230 */ /* 0x000fca0000004100 */
[----:B--2---:R-:W-:Y:S01]  /*58e0*/  FMUL R33, R32, UR23 ;  /* 0x0000001720217c20 */ /* 0x004fe20008400000 */
[----:B------:R-:W-:-:S03]  /*58f0*/  PRMT R32, RZ, 0x7610, R32 ;  /* 0x00007610ff207816 */ /* 0x000fc60000000020 */
[----:B------:R-:W-:-:S05]  /*5900*/  FFMA R33, R226, UR22, R33 ;  /* 0x00000016e2217c23 */ /* 0x000fca0008000021 */
[----:B------:R-:W-:-:S05]  /*5910*/  F2FP.SATFINITE.E4M3.F32.PACK_AB_MERGE_C R33, RZ, R33, RZ ;  /* 0x00000021ff21723e */ /* 0x000fca00048070ff */
[----:B------:R2:W-:Y:S01]  /*5920*/  @!P5 STG.E.U8 desc[UR20][R26.64], R33 ;  /* 0x000000211a00d986 */ /* 0x0005e2000c101114 */
[----:B------:R-:W-:Y:S05]  /*5930*/  @P3 BRA `(.L_x_40) ;  /* 0x0000000000043947 */ /* 0x000fea0003800000 */
[----:B------:R0:W5:Y:S02]  /*5940*/  LDG.E.U8 R32, desc[UR20][R30.64+0x1] ;  /* 0x000001141e207981 */ /* 0x000164000c1e1100 */
.L_x_40:
[----:B------:R-:W-:Y:S05]  /*5950*/  BSYNC B1 ;  /* 0x0000000000017941 */ /* 0x000fea0003800000 */
.L_x_39:
[----:B-----5:R-:W-:Y:S01]  /*5960*/  LOP3.LUT R32, R32, 0xff, RZ, 0xc0, !PT ;  /* 0x000000ff20207812 */ /* 0x020fe200078ec0ff */
[----:B------:R-:W-:Y:S01]  /*5970*/  BSSY B1, `(.L_x_41) ;  /* 0x000000b000017945 */ /* 0x000fe20003800000 */
[----:B------:R-:W-:Y:S02]  /*5980*/  ISETP.LT.OR P4, PT, R35, 0x9, !P0 ;  /* 0x000000092300780c */ /* 0x000fe40004781670 */
[----:B------:R-:W-:-:S05]  /*5990*/  F2FP.F16.E4M3.UNPACK_B R32, R32 ;  /* 0x00000020ff20723e */ /* 0x000fca00020006ff */
[----:B------:R-:W-:-:S05]  /*59a0*/  HADD2.F32 R32, -RZ, R32.H0_H0 ;  /* 0x20000020ff207230 */ /* 0x000fca0000004100 */
[----:B------:R-:W-:-:S04]  /*59b0*/  FMUL R32, R32, UR23 ;  /* 0x0000001720207c20 */ /* 0x000fc80008400000 */
[----:B------:R-:W-:-:S05]  /*59c0*/  FFMA R32, R225, UR22, R32 ;  /* 0x00000016e1207c23 */ /* 0x000fca0008000020 */
[----:B--2---:R-:W-:Y:S02]  /*59d0*/  F2FP.SATFINITE.E4M3.F32.PACK_AB_MERGE_C R33, RZ, R32, RZ ;  /* 0x00000020ff21723e */ /* 0x004fe400048070ff */
[----:B------:R-:W-:-:S03]  /*59e0*/  PRMT R32, RZ, 0x7610, R32 ;  /* 0x00007610ff207816 */ /* 0x000fc60000000020 */
[----:B------:R2:W-:Y:S01]  /*59f0*/  @!P3 STG.E.U8 desc[UR20][R26.64+0x1], R33 ;  /* 0x000001211a00b986 */ /* 0x0005e2000c101114 */
[----:B------:R-:W-:Y:S05]  /*5a00*/  @P4 BRA `(.L_x_42) ;  /* 0x0000000000044947 */ /* 0x000fea0003800000 */
[----:B------:R0:W5:Y:S02]  /*5a10*/  LDG.E.U8 R32, desc[UR20][R28.64+0x8] ;  /* 0x000008141c207981 */ /* 0x000164000c1e1100 */
.L_x_42:
[----:B------:R-:W-:Y:S05]  /*5a20*/  BSYNC B1 ;  /* 0x0000000000017941 */ /* 0x000fea0003800000 */
.L_x_41:
        /* <DEDUP_REMOVED lines=12> */
.L_x_44:
[----:B------:R-:W-:Y:S05]  /*5af0*/  BSYNC B1 ;  /* 0x0000000000017941 */ /* 0x000fea0003800000 */
.L_x_43:
        /* <DEDUP_REMOVED lines=12> */
.L_x_46:
[----:B------:R-:W-:Y:S05]  /*5bc0*/  BSYNC B1 ;  /* 0x0000000000017941 */ /* 0x000fea0003800000 */
.L_x_45:
        /* <DEDUP_REMOVED lines=12> */
.L_x_48:
[----:B------:R-:W-:Y:S05]  /*5c90*/  BSYNC B1 ;  /* 0x0000000000017941 */ /* 0x000fea0003800000 */
.L_x_47:
        /* <DEDUP_REMOVED lines=12> */
.L_x_50:
[----:B------:R-:W-:Y:S05]  /*5d60*/  BSYNC B1 ;  /* 0x0000000000017941 */ /* 0x000fea0003800000 */
.L_x_49:
        /* <DEDUP_REMOVED lines=12> */
.L_x_52:
[----:B------:R-:W-:Y:S05]  /*5e30*/  BSYNC B1 ;  /* 0x0000000000017941 */ /* 0x000fea0003800000 */
.L_x_51:
        /* <DEDUP_REMOVED lines=12> */
.L_x_54:
[----:B------:R-:W-:Y:S05]  /*5f00*/  BSYNC B1 ;  /* 0x0000000000017941 */ /* 0x000fea0003800000 */
.L_x_53:
        /* <DEDUP_REMOVED lines=12> */
.L_x_56:
[----:B------:R-:W-:Y:S05]  /*5fd0*/  BSYNC B1 ;  /* 0x0000000000017941 */ /* 0x000fea0003800000 */
.L_x_55:
        /* <DEDUP_REMOVED lines=12> */
.L_x_58:
[----:B------:R-:W-:Y:S05]  /*60a0*/  BSYNC B1 ;  /* 0x0000000000017941 */ /* 0x000fea0003800000 */
.L_x_57:
        /* <DEDUP_REMOVED lines=12> */
.L_x_60:
[----:B------:R-:W-:Y:S05]  /*6170*/  BSYNC B1 ;  /* 0x0000000000017941 */ /* 0x000fea0003800000 */
.L_x_59:
        /* <DEDUP_REMOVED lines=12> */
.L_x_62:
[----:B------:R-:W-:Y:S05]  /*6240*/  BSYNC B1 ;  /* 0x0000000000017941 */ /* 0x000fea0003800000 */
.L_x_61:
        /* <DEDUP_REMOVED lines=12> */
.L_x_64:
[----:B------:R-:W-:Y:S05]  /*6310*/  BSYNC B1 ;  /* 0x0000000000017941 */ /* 0x000fea0003800000 */
.L_x_63:
        /* <DEDUP_REMOVED lines=12> */
.L_x_66:
[----:B------:R-:W-:Y:S05]  /*63e0*/  BSYNC B1 ;  /* 0x0000000000017941 */ /* 0x000fea0003800000 */
.L_x_65:
        /* <DEDUP_REMOVED lines=12> */
.L_x_68:
[----:B------:R-:W-:Y:S05]  /*64b0*/  BSYNC B1 ;  /* 0x0000000000017941 */ /* 0x000fea0003800000 */
.L_x_67:
        /* <DEDUP_REMOVED lines=12> */
.L_x_70:
[----:B------:R-:W-:Y:S05]  /*6580*/  BSYNC B1 ;  /* 0x0000000000017941 */ /* 0x000fea0003800000 */
.L_x_69:
        /* <DEDUP_REMOVED lines=12> */
.L_x_72:
[----:B------:R-:W-:Y:S05]  /*6650*/  BSYNC B1 ;  /* 0x0000000000017941 */ /* 0x000fea0003800000 */
.L_x_71:
        /* <DEDUP_REMOVED lines=12> */
.L_x_74:
[----:B------:R-:W-:Y:S05]  /*6720*/  BSYNC B1 ;  /* 0x0000000000017941 */ /* 0x000fea0003800000 */
.L_x_73:
        /* <DEDUP_REMOVED lines=12> */
.L_x_76:
[----:B------:R-:W-:Y:S05]  /*67f0*/  BSYNC B1 ;  /* 0x0000000000017941 */ /* 0x000fea0003800000 */
.L_x_75:
        /* <DEDUP_REMOVED lines=12> */
.L_x_78:
[----:B------:R-:W-:Y:S05]  /*68c0*/  BSYNC B1 ;  /* 0x0000000000017941 */ /* 0x000fea0003800000 */
.L_x_77:
        /* <DEDUP_REMOVED lines=12> */
.L_x_80:
[----:B------:R-:W-:Y:S05]  /*6990*/  BSYNC B1 ;  /* 0x0000000000017941 */ /* 0x000fea0003800000 */
.L_x_79:
        /* <DEDUP_REMOVED lines=12> */
.L_x_82:
[----:B------:R-:W-:Y:S05]  /*6a60*/  BSYNC B1 ;  /* 0x0000000000017941 */ /* 0x000fea0003800000 */
.L_x_81:
        /* <DEDUP_REMOVED lines=12> */
.L_x_84:
[----:B------:R-:W-:Y:S05]  /*6b30*/  BSYNC B1 ;  /* 0x0000000000017941 */ /* 0x000fea0003800000 */
.L_x_83:
        /* <DEDUP_REMOVED lines=12> */
.L_x_86:
[----:B------:R-:W-:Y:S05]  /*6c00*/  BSYNC B1 ;  /* 0x0000000000017941 */ /* 0x000fea0003800000 */
.L_x_85:
        /* <DEDUP_REMOVED lines=12> */
.L_x_88:
[----:B------:R-:W-:Y:S05]  /*6cd0*/  BSYNC B1 ;  /* 0x0000000000017941 */ /* 0x000fea0003800000 */
.L_x_87:
        /* <DEDUP_REMOVED lines=12> */
.L_x_90:
[----:B------:R-:W-:Y:S05]  /*6da0*/  BSYNC B1 ;  /* 0x0000000000017941 */ /* 0x000fea0003800000 */
.L_x_89:
        /* <DEDUP_REMOVED lines=12> */
.L_x_92:
[----:B------:R-:W-:Y:S05]  /*6e70*/  BSYNC B1 ;  /* 0x0000000000017941 */ /* 0x000fea0003800000 */
.L_x_91:
        /* <DEDUP_REMOVED lines=12> */
.L_x_94:
[----:B------:R-:W-:Y:S05]  /*6f40*/  BSYNC B1 ;  /* 0x0000000000017941 */ /* 0x000fea0003800000 */
.L_x_93:
        /* <DEDUP_REMOVED lines=12> */
.L_x_96:
[----:B------:R-:W-:Y:S05]  /*7010*/  BSYNC B1 ;  /* 0x0000000000017941 */ /* 0x000fea0003800000 */
.L_x_95:
        /* <DEDUP_REMOVED lines=12> */
.L_x_98:
[----:B------:R-:W-:Y:S05]  /*70e0*/  BSYNC B1 ;  /* 0x0000000000017941 */ /* 0x000fea0003800000 */
.L_x_97:
        /* <DEDUP_REMOVED lines=12> */
.L_x_100:
[----:B------:R-:W-:Y:S05]  /*71b0*/  BSYNC B1 ;  /* 0x0000000000017941 */ /* 0x000fea0003800000 */
.L_x_99:
        /* <DEDUP_REMOVED lines=12> */
.L_x_102:
[----:B------:R-:W-:Y:S05]  /*7280*/  BSYNC B1 ;  /* 0x0000000000017941 */ /* 0x000fea0003800000 */
.L_x_101:
        /* <DEDUP_REMOVED lines=12> */
.L_x_104:
[----:B------:R-:W-:Y:S05]  /*7350*/  BSYNC B1 ;  /* 0x0000000000017941 */ /* 0x000fea0003800000 */
.L_x_103:
        /* <DEDUP_REMOVED lines=12> */
.L_x_106:
[----:B------:R-:W-:Y:S05]  /*7420*/  BSYNC B1 ;  /* 0x0000000000017941 */ /* 0x000fea0003800000 */
.L_x_105:
        /* <DEDUP_REMOVED lines=12> */
.L_x_108:
[----:B------:R-:W-:Y:S05]  /*74f0*/  BSYNC B1 ;  /* 0x0000000000017941 */ /* 0x000fea0003800000 */
.L_x_107:
        /* <DEDUP_REMOVED lines=12> */
.L_x_110:
[----:B------:R-:W-:Y:S05]  /*75c0*/  BSYNC B1 ;  /* 0x0000000000017941 */ /* 0x000fea0003800000 */
.L_x_109:
        /* <DEDUP_REMOVED lines=12> */
.L_x_112:
[----:B------:R-:W-:Y:S05]  /*7690*/  BSYNC B1 ;  /* 0x0000000000017941 */ /* 0x000fea0003800000 */
.L_x_111:
        /* <DEDUP_REMOVED lines=12> */
.L_x_114:
[----:B------:R-:W-:Y:S05]  /*7760*/  BSYNC B1 ;  /* 0x0000000000017941 */ /* 0x000fea0003800000 */
.L_x_113:
        /* <DEDUP_REMOVED lines=12> */
.L_x_116:
[----:B------:R-:W-:Y:S05]  /*7830*/  BSYNC B1 ;  /* 0x0000000000017941 */ /* 0x000fea0003800000 */
.L_x_115:
        /* <DEDUP_REMOVED lines=12> */
.L_x_118:
[----:B------:R-:W-:Y:S05]  /*7900*/  BSYNC B1 ;  /* 0x0000000000017941 */ /* 0x000fea0003800000 */
.L_x_117:
        /* <DEDUP_REMOVED lines=12> */
.L_x_120:
[----:B------:R-:W-:Y:S05]  /*79d0*/  BSYNC B1 ;  /* 0x0000000000017941 */ /* 0x000fea0003800000 */
.L_x_119:
        /* <DEDUP_REMOVED lines=12> */
.L_x_122:
[----:B------:R-:W-:Y:S05]  /*7aa0*/  BSYNC B1 ;  /* 0x0000000000017941 */ /* 0x000fea0003800000 */
.L_x_121:
        /* <DEDUP_REMOVED lines=12> */
.L_x_124:
[----:B------:R-:W-:Y:S05]  /*7b70*/  BSYNC B1 ;  /* 0x0000000000017941 */ /* 0x000fea0003800000 */
.L_x_123:
        /* <DEDUP_REMOVED lines=12> */
.L_x_126:
[----:B------:R-:W-:Y:S05]  /*7c40*/  BSYNC B1 ;  /* 0x0000000000017941 */ /* 0x000fea0003800000 */
.L_x_125:
        /* <DEDUP_REMOVED lines=12> */
.L_x_128:
[----:B------:R-:W-:Y:S05]  /*7d10*/  BSYNC B1 ;  /* 0x0000000000017941 */ /* 0x000fea0003800000 */
.L_x_127:
        /* <DEDUP_REMOVED lines=12> */
.L_x_130:
[----:B------:R-:W-:Y:S05]  /*7de0*/  BSYNC B1 ;  /* 0x0000000000017941 */ /* 0x000fea0003800000 */
.L_x_129:
        /* <DEDUP_REMOVED lines=12> */
.L_x_132:
[----:B------:R-:W-:Y:S05]  /*7eb0*/  BSYNC B1 ;  /* 0x0000000000017941 */ /* 0x000fea0003800000 */
.L_x_131:
        /* <DEDUP_REMOVED lines=12> */
.L_x_134:
[----:B------:R-:W-:Y:S05]  /*7f80*/  BSYNC B1 ;  /* 0x0000000000017941 */ /* 0x000fea0003800000 */
.L_x_133:
        /* <DEDUP_REMOVED lines=12> */
.L_x_136:
[----:B------:R-:W-:Y:S05]  /*8050*/  BSYNC B1 ;  /* 0x0000000000017941 */ /* 0x000fea0003800000 */
.L_x_135:
        /* <DEDUP_REMOVED lines=12> */
.L_x_138:
[----:B------:R-:W-:Y:S05]  /*8120*/  BSYNC B1 ;  /* 0x0000000000017941 */ /* 0x000fea0003800000 */
.L_x_137:
        /* <DEDUP_REMOVED lines=12> */
.L_x_140:
[----:B------:R-:W-:Y:S05]  /*81f0*/  BSYNC B1 ;  /* 0x0000000000017941 */ /* 0x000fea0003800000 */
.L_x_139:
        /* <DEDUP_REMOVED lines=12> */
.L_x_142:
[----:B------:R-:W-:Y:S05]  /*82c0*/  BSYNC B1 ;  /* 0x0000000000017941 */ /* 0x000fea0003800000 */
.L_x_141:
        /* <DEDUP_REMOVED lines=12> */
.L_x_144:
[----:B------:R-:W-:Y:S05]  /*8390*/  BSYNC B1 ;  /* 0x0000000000017941 */ /* 0x000fea0003800000 */
.L_x_143:
        /* <DEDUP_REMOVED lines=12> */
.L_x_146:
[----:B------:R-:W-:Y:S05]  /*8460*/  BSYNC B1 ;  /* 0x0000000000017941 */ /* 0x000fea0003800000 */
.L_x_145:
        /* <DEDUP_REMOVED lines=12> */
.L_x_148:
[----:B------:R-:W-:Y:S05]  /*8530*/  BSYNC B1 ;  /* 0x0000000000017941 */ /* 0x000fea0003800000 */
.L_x_147:
        /* <DEDUP_REMOVED lines=12> */
.L_x_150:
[----:B------:R-:W-:Y:S05]  /*8600*/  BSYNC B1 ;  /* 0x0000000000017941 */ /* 0x000fea0003800000 */
.L_x_149:
        /* <DEDUP_REMOVED lines=12> */
.L_x_152:
[----:B------:R-:W-:Y:S05]  /*86d0*/  BSYNC B1 ;  /* 0x0000000000017941 */ /* 0x000fea0003800000 */
.L_x_151:
        /* <DEDUP_REMOVED lines=12> */
.L_x_154:
[----:B------:R-:W-:Y:S05]  /*87a0*/  BSYNC B1 ;  /* 0x0000000000017941 */ /* 0x000fea0003800000 */
.L_x_153:
        /* <DEDUP_REMOVED lines=12> */
.L_x_156:
[----:B------:R-:W-:Y:S05]  /*8870*/  BSYNC B1 ;  /* 0x0000000000017941 */ /* 0x000fea0003800000 */
.L_x_155:
        /* <DEDUP_REMOVED lines=12> */
.L_x_158:
[----:B------:R-:W-:Y:S05]  /*8940*/  BSYNC B1 ;  /* 0x0000000000017941 */ /* 0x000fea0003800000 */
.L_x_157:
        /* <DEDUP_REMOVED lines=12> */
.L_x_160:
[----:B------:R-:W-:Y:S05]  /*8a10*/  BSYNC B1 ;  /* 0x0000000000017941 */ /* 0x000fea0003800000 */
.L_x_159:
        /* <DEDUP_REMOVED lines=12> */
.L_x_162:
[----:B------:R-:W-:Y:S05]  /*8ae0*/  BSYNC B1 ;  /* 0x0000000000017941 */ /* 0x000fea0003800000 */
.L_x_161:
        /* <DEDUP_REMOVED lines=12> */
.L_x_164:
[----:B------:R-:W-:Y:S05]  /*8bb0*/  BSYNC B1 ;  /* 0x0000000000017941 */ /* 0x000fea0003800000 */
.L_x_163:
        /* <DEDUP_REMOVED lines=12> */
.L_x_166:
[----:B------:R-:W-:Y:S05]  /*8c80*/  BSYNC B1 ;  /* 0x0000000000017941 */ /* 0x000fea0003800000 */
.L_x_165:
        /* <DEDUP_REMOVED lines=12> */
.L_x_168:
[----:B------:R-:W-:Y:S05]  /*8d50*/  BSYNC B1 ;  /* 0x0000000000017941 */ /* 0x000fea0003800000 */
.L_x_167:
        /* <DEDUP_REMOVED lines=12> */
.L_x_170:
[----:B------:R-:W-:Y:S05]  /*8e20*/  BSYNC B1 ;  /* 0x0000000000017941 */ /* 0x000fea0003800000 */
.L_x_169:
        /* <DEDUP_REMOVED lines=12> */
.L_x_172:
[----:B------:R-:W-:Y:S05]  /*8ef0*/  BSYNC B1 ;  /* 0x0000000000017941 */ /* 0x000fea0003800000 */
.L_x_171:
        /* <DEDUP_REMOVED lines=12> */
.L_x_174:
[----:B------:R-:W-:Y:S05]  /*8fc0*/  BSYNC B1 ;  /* 0x0000000000017941 */ /* 0x000fea0003800000 */
.L_x_173:
        /* <DEDUP_REMOVED lines=12> */
.L_x_176:
[----:B------:R-:W-:Y:S05]  /*9090*/  BSYNC B1 ;  /* 0x0000000000017941 */ /* 0x000fea0003800000 */
.L_x_175:
        /* <DEDUP_REMOVED lines=12> */
.L_x_178:
[----:B------:R-:W-:Y:S05]  /*9160*/  BSYNC B1 ;  /* 0x0000000000017941 */ /* 0x000fea0003800000 */
.L_x_177:
        /* <DEDUP_REMOVED lines=12> */
.L_x_180:
[----:B------:R-:W-:Y:S05]  /*9230*/  BSYNC B1 ;  /* 0x0000000000017941 */ /* 0x000fea0003800000 */
.L_x_179:
        /* <DEDUP_REMOVED lines=12> */
.L_x_182:
[----:B------:R-:W-:Y:S05]  /*9300*/  BSYNC B1 ;  /* 0x0000000000017941 */ /* 0x000fea0003800000 */
.L_x_181:
        /* <DEDUP_REMOVED lines=12> */
.L_x_184:
[----:B------:R-:W-:Y:S05]  /*93d0*/  BSYNC B1 ;  /* 0x0000000000017941 */ /* 0x000fea0003800000 */
.L_x_183:
        /* <DEDUP_REMOVED lines=12> */
.L_x_186:
[----:B------:R-:W-:Y:S05]  /*94a0*/  BSYNC B1 ;  /* 0x0000000000017941 */ /* 0x000fea0003800000 */
.L_x_185:
        /* <DEDUP_REMOVED lines=12> */
.L_x_188:
[----:B------:R-:W-:Y:S05]  /*9570*/  BSYNC B1 ;  /* 0x0000000000017941 */ /* 0x000fea0003800000 */
.L_x_187:
[----:B-----5:R-:W-:Y:S01]  /*9580*/  LOP3.LUT R32, R32, 0xff, RZ, 0xc0, !PT ;  /* 0x000000ff20207812 */ /* 0x020fe200078ec0ff */
[----:B------:R-:W-:Y:S01]  /*9590*/  BSSY B1, `(.L_x_189) ;  /* 0x000000b000017945 */ /* 0x000fe20003800000 */
[----:B------:R-:W-:Y:S02]  /*95a0*/  ISETP.LT.OR P4, PT, R35, 0x99, !P1 ;  /* 0x000000992300780c */ /* 0x000fe40004f81670 */
[----:B------:R-:W-:-:S05]  /*95b0*/  F2FP.F16.E4M3.UNPACK_B R32, R32 ;  /* 0x00000020ff20723e */ /* 0x000fca00020006ff */
[----:B------:R-:W-:-:S05]  /*95c0*/  HADD2.F32 R32, -RZ, R32.H0_H0 ;  /* 0x20000020ff207230 */ /* 0x000fca0000004100 */
[----:B------:R-:W-:-:S04]  /*95d0*/  FMUL R32, R32, UR23 ;  /* 0x0000001720207c20 */ /* 0x000fc80008400000 */
[----:B------:R-:W-:Y:S01]  /*95e0*/  FFMA R32, R23, UR22, R32 ;  /* 0x0000001617207c23 */ /* 0x000fe20008000020 */
[----:B------:R-:W-:-:S04]  /*95f0*/  PRMT R23, RZ, 0x7610, R23 ;  /* 0x00007610ff177816 */ /* 0x000fc80000000017 */
[----:B--2---:R-:W-:-:S05]  /*9600*/  F2FP.SATFINITE.E4M3.F32.PACK_AB_MERGE_C R33, RZ, R32, RZ ;  /* 0x00000020ff21723e */ /* 0x004fca00048070ff */
[----:B------:R2:W-:Y:S01]  /*9610*/  @!P3 STG.E.U8 desc[UR20][R24.64+0x99], R33 ;  /* 0x000099211800b986 */ /* 0x0005e2000c101114 */
[----:B------:R-:W-:Y:S05]  /*9620*/  @P4 BRA `(.L_x_190) ;  /* 0x0000000000044947 */ /* 0x000fea0003800000 */
[----:B------:R0:W5:Y:S02]  /*9630*/  LDG.E.U8 R23, desc[UR20][R30.64+0x98] ;  /* 0x000098141e177981 */ /* 0x000164000c1e1100 */
.L_x_190:
[----:B------:R-:W-:Y:S05]  /*9640*/  BSYNC B1 ;  /* 0x0000000000017941 */ /* 0x000fea0003800000 */
.L_x_189:
        /* <DEDUP_REMOVED lines=8> */
[----:B------:R-:W-:-:S05]  /*96d0*/  F2FP.SATFINITE.E4M3.F32.PACK_AB_MERGE_C R23, RZ, R23, RZ ;  /* 0x00000017ff17723e */ /* 0x000fca00048070ff */
[----:B------:R0:W-:Y:S01]  /*96e0*/  @!P4 STG.E.U8 desc[UR20][R26.64+0x98], R23 ;  /* 0x000098171a00c986 */ /* 0x0001e2000c101114 */
[----:B------:R-:W-:Y:S05]  /*96f0*/  @P3 BRA `(.L_x_192) ;  /* 0x0000000000043947 */ /* 0x000fea0003800000 */
[----:B------:R0:W5:Y:S02]  /*9700*/  LDG.E.U8 R22, desc[UR20][R30.64+0x99] ;  /* 0x000099141e167981 */ /* 0x000164000c1e1100 */
.L_x_192:
[----:B------:R-:W-:Y:S05]  /*9710*/  BSYNC B1 ;  /* 0x0000000000017941 */ /* 0x000fea0003800000 */
.L_x_191:
        /* <DEDUP_REMOVED lines=8> */
[----:B0-----:R-:W-:-:S05]  /*97a0*/  F2FP.SATFINITE.E4M3.F32.PACK_AB_MERGE_C R23, RZ, R22, RZ ;  /* 0x00000016ff17723e */ /* 0x001fca00048070ff */
[----:B------:R0:W-:Y:S01]  /*97b0*/  @!P3 STG.E.U8 desc[UR20][R26.64+0x99], R23 ;  /* 0x000099171a00b986 */ /* 0x0001e2000c101114 */
[----:B------:R-:W-:Y:S05]  /*97c0*/  @P4 BRA `(.L_x_194) ;  /* 0x0000000000044947 */ /* 0x000fea0003800000 */
[----:B------:R0:W5:Y:S02]  /*97d0*/  LDG.E.U8 R21, desc[UR20][R28.64+0xa0] ;  /* 0x0000a0141c157981 */ /* 0x000164000c1e1100 */
.L_x_194:
[----:B------:R-:W-:Y:S05]  /*97e0*/  BSYNC B1 ;  /* 0x0000000000017941 */ /* 0x000fea0003800000 */
.L_x_193:
        /* <DEDUP_REMOVED lines=12> */
.L_x_196:
[----:B------:R-:W-:Y:S05]  /*98b0*/  BSYNC B1 ;  /* 0x0000000000017941 */ /* 0x000fea0003800000 */
.L_x_195:
        /* <DEDUP_REMOVED lines=12> */
.L_x_198:
[----:B------:R-:W-:Y:S05]  /*9980*/  BSYNC B1 ;  /* 0x0000000000017941 */ /* 0x000fea0003800000 */
.L_x_197:
        /* <DEDUP_REMOVED lines=12> */
.L_x_200:
[----:B------:R-:W-:Y:S05]  /*9a50*/  BSYNC B1 ;  /* 0x0000000000017941 */ /* 0x000fea0003800000 */
.L_x_199:
        /* <DEDUP_REMOVED lines=12> */
.L_x_202:
[----:B------:R-:W-:Y:S05]  /*9b20*/  BSYNC B1 ;  /* 0x0000000000017941 */ /* 0x000fea0003800000 */
.L_x_201:
        /* <DEDUP_REMOVED lines=12> */
.L_x_204:
[----:B------:R-:W-:Y:S05]  /*9bf0*/  BSYNC B1 ;  /* 0x0000000000017941 */ /* 0x000fea0003800000 */
.L_x_203:
        /* <DEDUP_REMOVED lines=12> */
.L_x_206:
[----:B------:R-:W-:Y:S05]  /*9cc0*/  BSYNC B1 ;  /* 0x0000000000017941 */ /* 0x000fea0003800000 */
.L_x_205:
        /* <DEDUP_REMOVED lines=12> */
.L_x_208:
[----:B------:R-:W-:Y:S05]  /*9d90*/  BSYNC B1 ;  /* 0x0000000000017941 */ /* 0x000fea0003800000 */
.L_x_207:
        /* <DEDUP_REMOVED lines=12> */
.L_x_210:
[----:B------:R-:W-:Y:S05]  /*9e60*/  BSYNC B1 ;  /* 0x0000000000017941 */ /* 0x000fea0003800000 */
.L_x_209:
        /* <DEDUP_REMOVED lines=12> */
.L_x_212:
[----:B------:R-:W-:Y:S05]  /*9f30*/  BSYNC B1 ;  /* 0x0000000000017941 */ /* 0x000fea0003800000 */
.L_x_211:
        /* <DEDUP_REMOVED lines=12> */
.L_x_214:
[----:B------:R-:W-:Y:S05]  /*a000*/  BSYNC B1 ;  /* 0x0000000000017941 */ /* 0x000fea0003800000 */
.L_x_213:
        /* <DEDUP_REMOVED lines=12> */
.L_x_216:
[----:B------:R-:W-:Y:S05]  /*a0d0*/  BSYNC B1 ;  /* 0x0000000000017941 */ /* 0x000fea0003800000 */
.L_x_215:
        /* <DEDUP_REMOVED lines=12> */
.L_x_218:
[----:B------:R-:W-:Y:S05]  /*a1a0*/  BSYNC B1 ;  /* 0x0000000000017941 */ /* 0x000fea0003800000 */
.L_x_217:
        /* <DEDUP_REMOVED lines=12> */
.L_x_220:
[----:B------:R-:W-:Y:S05]  /*a270*/  BSYNC B1 ;  /* 0x0000000000017941 */ /* 0x000fea0003800000 */
.L_x_219:
        /* <DEDUP_REMOVED lines=12> */
.L_x_222:
[----:B------:R-:W-:Y:S05]  /*a340*/  BSYNC B1 ;  /* 0x0000000000017941 */ /* 0x000fea0003800000 */
.L_x_221:
        /* <DEDUP_REMOVED lines=12> */
.L_x_224:
[----:B------:R-:W-:Y:S05]  /*a410*/  BSYNC B1 ;  /* 0x0000000000017941 */ /* 0x000fea0003800000 */
.L_x_223:
        /* <DEDUP_REMOVED lines=12> */
.L_x_226:
[----:B------:R-:W-:Y:S05]  /*a4e0*/  BSYNC B1 ;  /* 0x0000000000017941 */ /* 0x000fea0003800000 */
.L_x_225:
        /* <DEDUP_REMOVED lines=12> */
.L_x_228:
[----:B------:R-:W-:Y:S05]  /*a5b0*/  BSYNC B1 ;  /* 0x0000000000017941 */ /* 0x000fea0003800000 */
.L_x_227:
        /* <DEDUP_REMOVED lines=12> */
.L_x_230:
[----:B------:R-:W-:Y:S05]  /*a680*/  BSYNC B1 ;  /* 0x0000000000017941 */ /* 0x000fea0003800000 */
.L_x_229:
        /* <DEDUP_REMOVED lines=12> */
.L_x_232:
[----:B------:R-:W-:Y:S05]  /*a750*/  BSYNC B1 ;  /* 0x0000000000017941 */ /* 0x000fea0003800000 */
.L_x_231:
[----:B-----5:R-:W-:Y:S01]  /*a760*/  LOP3.LUT R2, R2, 0xff, RZ, 0xc0, !PT ;  /* 0x000000ff02027812 */ /* 0x020fe200078ec0ff */
[----:B------:R-:W-:Y:S01]  /*a770*/  BSSY B1, `(.L_x_233) ;  /* 0x000000b000017945 */ /* 0x000fe20003800000 */
[----:B------:R-:W-:Y:S02]  /*a780*/  ISETP.LT.OR P4, PT, R35, 0xc9, !P0 ;  /* 0x000000c92300780c */ /* 0x000fe40004781670 */
[----:B------:R-:W-:-:S05]  /*a790*/  F2FP.F16.E4M3.UNPACK_B R2, R2 ;  /* 0x00000002ff02723e */ /* 0x000fca00020006ff */
[----:B------:R-:W-:-:S05]  /*a7a0*/  HADD2.F32 R2, -RZ, R2.H0_H0 ;  /* 0x20000002ff027230 */ /* 0x000fca0000004100 */
[----:B0-----:R-:W-:-:S04]  /*a7b0*/  FMUL R3, R2, UR23 ;  /* 0x0000001702037c20 */ /* 0x001fc80008400000 */
[----:B------:R-:W-:Y:S01]  /*a7c0*/  FFMA R3, R0, UR22, R3 ;  /* 0x0000001600037c23 */ /* 0x000fe20008000003 */
[----:B------:R-:W-:-:S04]  /*a7d0*/  PRMT R0, RZ, 0x7610, R0 ;  /* 0x00007610ff007816 */ /* 0x000fc80000000000 */
[----:B------:R-:W-:-:S05]  /*a7e0*/  F2FP.SATFINITE.E4M3.F32.PACK_AB_MERGE_C R3, RZ, R3, RZ ;  /* 0x00000003ff03723e */ /* 0x000fca00048070ff */
[----:B------:R0:W-:Y:S01]  /*a7f0*/  @!P3 STG.E.U8 desc[UR20][R26.64+0xc1], R3 ;  /* 0x0000c1031a00b986 */ /* 0x0001e2000c101114 */
[----:B------:R-:W-:Y:S05]  /*a800*/  @P4 BRA `(.L_x_234) ;  /* 0x0000000000044947 */ /* 0x000fea0003800000 */
[----:B------:R0:W5:Y:S02]  /*a810*/  LDG.E.U8 R0, desc[UR20][R28.64+0xc8] ;  /* 0x0000c8141c007981 */ /* 0x000164000c1e1100 */
.L_x_234:
[----:B------:R-:W-:Y:S05]  /*a820*/  BSYNC B1 ;  /* 0x0000000000017941 */ /* 0x000fea0003800000 */
.L_x_233:
[----:B------:R-:W2:Y:S01]  /*a830*/  LDL.LU R2, [R1] ;  /* 0x0000000001027983 */ /* 0x000ea20000300800 */
[----:B-----5:R-:W-:Y:S01]  /*a840*/  LOP3.LUT R0, R0, 0xff, RZ, 0xc0, !PT ;  /* 0x000000ff00007812 */ /* 0x020fe200078ec0ff */
[----:B------:R-:W-:Y:S01]  /*a850*/  BSSY B1, `(.L_x_235) ;  /* 0x000000b000017945 */ /* 0x000fe20003800000 */
[----:B------:R-:W-:Y:S02]  /*a860*/  ISETP.LT.OR P3, PT, R35, 0xca, !P0 ;  /* 0x000000ca2300780c */ /* 0x000fe40004761670 */
[----:B------:R-:W-:-:S05]  /*a870*/  F2FP.F16.E4M3.UNPACK_B R0, R0 ;  /* 0x00000000ff00723e */ /* 0x000fca00020006ff */
[----:B------:R-:W-:-:S05]  /*a880*/  HADD2.F32 R0, -RZ, R0.H0_H0 ;  /* 0x20000000ff007230 */ /* 0x000fca0000004100 */
[----:B------:R-:W-:-:S04]  /*a890*/  FMUL R0, R0, UR23 ;  /* 0x0000001700007c20 */ /* 0x000fc80008400000 */
[----:B--2---:R-:W-:-:S05]  /*a8a0*/  FFMA R0, R2, UR22, R0 ;  /* 0x0000001602007c23 */ /* 0x004fca0008000000 */
[----:B0-----:R-:W-:Y:S02]  /*a8b0*/  F2FP.SATFINITE.E4M3.F32.PACK_AB_MERGE_C R3, RZ, R0, RZ ;  /* 0x00000000ff03723e */ /* 0x001fe400048070ff */
[----:B------:R-:W-:-:S03]  /*a8c0*/  PRMT R0, RZ, 0x7610, R0 ;  /* 0x00007610ff007816 */ /* 0x000fc60000000000 */
[----:B------:R0:W-:Y:S01]  /*a8d0*/  @!P4 STG.E.U8 desc[UR20][R24.64+0xc8], R3 ;  /* 0x0000c8031800c986 */ /* 0x0001e2000c101114 */
[----:B------:R-:W-:Y:S05]  /*a8e0*/  @P3 BRA `(.L_x_236) ;  /* 0x0000000000043947 */ /* 0x000fea0003800000 */
[----:B------:R2:W5:Y:S02]  /*a8f0*/  LDG.E.U8 R0, desc[UR20][R28.64+0xc9] ;  /* 0x0000c9141c007981 */ /* 0x000564000c1e1100 */
.L_x_236:
[----:B------:R-:W-:Y:S05]  /*a900*/  BSYNC B1 ;  /* 0x0000000000017941 */ /* 0x000fea0003800000 */
.L_x_235:
[----:B------:R-:W3:Y:S01]  /*a910*/  LDL.LU R2, [R1+0x4] ;  /* 0x0000040001027983 */ /* 0x000ee20000300800 */
[----:B-----5:R-:W-:Y:S01]  /*a920*/  LOP3.LUT R0, R0, 0xff, RZ, 0xc0, !PT ;  /* 0x000000ff00007812 */ /* 0x020fe200078ec0ff */
[----:B------:R-:W-:Y:S01]  /*a930*/  BSSY B1, `(.L_x_237) ;  /* 0x000000b000017945 */ /* 0x000fe20003800000 */
[----:B------:R-:W-:Y:S02]  /*a940*/  ISETP.LT.OR P4, PT, R35, 0xc9, !P1 ;  /* 0x000000c92300780c */ /* 0x000fe40004f81670 */
[----:B------:R-:W-:-:S05]  /*a950*/  F2FP.F16.E4M3.UNPACK_B R0, R0 ;  /* 0x00000000ff00723e */ /* 0x000fca00020006ff */
[----:B------:R-:W-:-:S05]  /*a960*/  HADD2.F32 R0, -RZ, R0.H0_H0 ;  /* 0x20000000ff007230 */ /* 0x000fca0000004100 */
[----:B------:R-:W-:-:S04]  /*a970*/  FMUL R0, R0, UR23 ;  /* 0x0000001700007c20 */ /* 0x000fc80008400000 */
[----:B---3--:R-:W-:-:S05]  /*a980*/  FFMA R0, R2, UR22, R0 ;  /* 0x0000001602007c23 */ /* 0x008fca0008000000 */
[----:B0-----:R-:W-:Y:S02]  /*a990*/  F2FP.SATFINITE.E4M3.F32.PACK_AB_MERGE_C R3, RZ, R0, RZ ;  /* 0x00000000ff03723e */ /* 0x001fe400048070ff */
[----:B------:R-:W-:-:S03]  /*a9a0*/  PRMT R0, RZ, 0x7610, R0 ;  /* 0x00007610ff007816 */ /* 0x000fc60000000000 */
[----:B------:R0:W-:Y:S01]  /*a9b0*/  @!P3 STG.E.U8 desc[UR20][R24.64+0xc9], R3 ;  /* 0x0000c9031800b986 */ /* 0x0001e2000c101114 */
[----:B------:R-:W-:Y:S05]  /*a9c0*/  @P4 BRA `(.L_x_238) ;  /* 0x0000000000044947 */ /* 0x000fea0003800000 */
[----:B------:R3:W5:Y:S02]  /*a9d0*/  LDG.E.U8 R0, desc[UR20][R30.64+0xc8] ;  /* 0x0000c8141e007981 */ /* 0x000764000c1e1100 */
.L_x_238:
[----:B------:R-:W-:Y:S05]  /*a9e0*/  BSYNC B1 ;  /* 0x0000000000017941 */ /* 0x000fea0003800000 */
.L_x_237:
[----:B------:R-:W2:Y:S01]  /*a9f0*/  LDL.LU R2, [R1+0x8] ;  /* 0x0000080001027983 */ /* 0x000ea20000300800 */
        /* <DEDUP_REMOVED lines=12> */
.L_x_240:
[----:B------:R-:W-:Y:S05]  /*aac0*/  BSYNC B1 ;  /* 0x0000000000017941 */ /* 0x000fea0003800000 */
.L_x_239:
        /* <DEDUP_REMOVED lines=13> */
.L_x_242:
[----:B------:R-:W-:Y:S05]  /*aba0*/  BSYNC B1 ;  /* 0x0000000000017941 */ /* 0x000fea0003800000 */
.L_x_241:
        /* <DEDUP_REMOVED lines=13> */
.L_x_244:
[----:B------:R-:W-:Y:S05]  /*ac80*/  BSYNC B1 ;  /* 0x0000000000017941 */ /* 0x000fea0003800000 */
.L_x_243:
        /* <DEDUP_REMOVED lines=13> */
.L_x_246:
[----:B------:R-:W-:Y:S05]  /*ad60*/  BSYNC B1 ;  /* 0x0000000000017941 */ /* 0x000fea0003800000 */
.L_x_245:
        /* <DEDUP_REMOVED lines=13> */
.L_x_248:
[----:B------:R-:W-:Y:S05]  /*ae40*/  BSYNC B1 ;  /* 0x0000000000017941 */ /* 0x000fea0003800000 */
.L_x_247:
        /* <DEDUP_REMOVED lines=13> */
.L_x_250:
[----:B------:R-:W-:Y:S05]  /*af20*/  BSYNC B1 ;  /* 0x0000000000017941 */ /* 0x000fea0003800000 */
.L_x_249:
        /* <DEDUP_REMOVED lines=13> */
.L_x_252:
[----:B------:R-:W-:Y:S05]  /*b000*/  BSYNC B1 ;  /* 0x0000000000017941 */ /* 0x000fea0003800000 */
.L_x_251:
        /* <DEDUP_REMOVED lines=13> */
.L_x_254:
[----:B------:R-:W-:Y:S05]  /*b0e0*/  BSYNC B1 ;  /* 0x0000000000017941 */ /* 0x000fea0003800000 */
.L_x_253:
        /* <DEDUP_REMOVED lines=13> */
.L_x_256:
[----:B------:R-:W-:Y:S05]  /*b1c0*/  BSYNC B1 ;  /* 0x0000000000017941 */ /* 0x000fea0003800000 */
.L_x_255:
        /* <DEDUP_REMOVED lines=13> */
.L_x_258:
[----:B------:R-:W-:Y:S05]  /*b2a0*/  BSYNC B1 ;  /* 0x0000000000017941 */ /* 0x000fea0003800000 */
.L_x_257:
        /* <DEDUP_REMOVED lines=13> */
.L_x_260:
[----:B------:R-:W-:Y:S05]  /*b380*/  BSYNC B1 ;  /* 0x0000000000017941 */ /* 0x000fea0003800000 */
.L_x_259:
        /* <DEDUP_REMOVED lines=13> */
.L_x_262:
[----:B------:R-:W-:Y:S05]  /*b460*/  BSYNC B1 ;  /* 0x0000000000017941 */ /* 0x000fea0003800000 */
.L_x_261:
        /* <DEDUP_REMOVED lines=13> */
.L_x_264:
[----:B------:R-:W-:Y:S05]  /*b540*/  BSYNC B1 ;  /* 0x0000000000017941 */ /* 0x000fea0003800000 */
.L_x_263:
        /* <DEDUP_REMOVED lines=13> */
.L_x_266:
[----:B------:R-:W-:Y:S05]  /*b620*/  BSYNC B1 ;  /* 0x0000000000017941 */ /* 0x000fea0003800000 */
.L_x_265:
        /* <DEDUP_REMOVED lines=13> */
.L_x_268:
[----:B------:R-:W-:Y:S05]  /*b700*/  BSYNC B1 ;  /* 0x0000000000017941 */ /* 0x000fea0003800000 */
.L_x_267:
        /* <DEDUP_REMOVED lines=13> */
.L_x_270:
[----:B------:R-:W-:Y:S05]  /*b7e0*/  BSYNC B1 ;  /* 0x0000000000017941 */ /* 0x000fea0003800000 */
.L_x_269:
        /* <DEDUP_REMOVED lines=13> */
.L_x_272:
[----:B------:R-:W-:Y:S05]  /*b8c0*/  BSYNC B1 ;  /* 0x0000000000017941 */ /* 0x000fea0003800000 */
.L_x_271:
        /* <DEDUP_REMOVED lines=13> */
.L_x_274:
[----:B------:R-:W-:Y:S05]  /*b9a0*/  BSYNC B1 ;  /* 0x0000000000017941 */ /* 0x000fea0003800000 */
.L_x_273:
        /* <DEDUP_REMOVED lines=13> */
.L_x_276:
[----:B------:R-:W-:Y:S05]  /*ba80*/  BSYNC B1 ;  /* 0x0000000000017941 */ /* 0x000fea0003800000 */
.L_x_275:
        /* <DEDUP_REMOVED lines=13> */
.L_x_278:
[----:B------:R-:W-:Y:S05]  /*bb60*/  BSYNC B1 ;  /* 0x0000000000017941 */ /* 0x000fea0003800000 */
.L_x_277:
        /* <DEDUP_REMOVED lines=13> */
.L_x_280:
[----:B------:R-:W-:Y:S05]  /*bc40*/  BSYNC B1 ;  /* 0x0000000000017941 */ /* 0x000fea0003800000 */
.L_x_279:
        /* <DEDUP_REMOVED lines=13> */
.L_x_282:
[----:B------:R-:W-:Y:S05]  /*bd20*/  BSYNC B1 ;  /* 0x0000000000017941 */ /* 0x000fea0003800000 */
.L_x_281:
        /* <DEDUP_REMOVED lines=13> */
.L_x_284:
[----:B------:R-:W-:Y:S05]  /*be00*/  BSYNC B1 ;  /* 0x0000000000017941 */ /* 0x000fea0003800000 */
.L_x_283:
        /* <DEDUP_REMOVED lines=13> */
.L_x_286:
[----:B------:R-:W-:Y:S05]  /*bee0*/  BSYNC B1 ;  /* 0x0000000000017941 */ /* 0x000fea0003800000 */
.L_x_285:
        /* <DEDUP_REMOVED lines=13> */
.L_x_288:
[----:B------:R-:W-:Y:S05]  /*bfc0*/  BSYNC B1 ;  /* 0x0000000000017941 */ /* 0x000fea0003800000 */
.L_x_287:
[----:B------:R-:W-:Y:S05]  /*bfd0*/  @P1 BRA `(.L_x_289) ;  /* 0x00000020009c1947 */ /* 0x000fea0003800000 */
[----:B------:R-:W2:Y:S01]  /*bfe0*/  LDL.LU R2, [R1+0x6c] ;  /* 0x00006c0001027983 */ /* 0x000ea20000300800 */
[----:B-----5:R-:W-:-:S04]  /*bff0*/  LOP3.LUT R0, R0, 0xff, RZ, 0xc0, !PT ;  /* 0x000000ff00007812 */ /* 0x020fc800078ec0ff */
[----:B------:R-:W-:-:S05]  /*c000*/  F2FP.F16.E4M3.UNPACK_B R0, R0 ;  /* 0x00000000ff00723e */ /* 0x000fca00020006ff */
[----:B------:R-:W-:-:S05]  /*c010*/  HADD2.F32 R0, -RZ, R0.H0_H0 ;  /* 0x20000000ff007230 */ /* 0x000fca0000004100 */
[----:B------:R-:W-:-:S04]  /*c020*/  FMUL R0, R0, UR23 ;  /* 0x0000001700007c20 */ /* 0x000fc80008400000 */
[----:B--2---:R-:W-:-:S05]  /*c030*/  FFMA R0, R2, UR22, R0 ;  /* 0x0000001602007c23 */ /* 0x004fca0008000000 */
[----:B0-----:R-:W-:-:S05]  /*c040*/  F2FP.SATFINITE.E4M3.F32.PACK_AB_MERGE_C R3, RZ, R0, RZ ;  /* 0x00000000ff03723e */ /* 0x001fca00048070ff */
[----:B------:R0:W-:Y:S01]  /*c050*/  STG.E.U8 desc[UR20][R26.64+0xf9], R3 ;  /* 0x0000f9031a007986 */ /* 0x0001e2000c101114 */
[----:B------:R-:W-:Y:S05]  /*c060*/  BRA `(.L_x_289) ;  /* 0x0000002000787947 */ /* 0x000fea0003800000 */
.L_x_32:
[----:B------:R-:W-:Y:S01]  /*c070*/  ISETP.GE.AND P1, PT, R38, 0x1, PT ;  /* 0x000000012600780c */ /* 0x000fe20003f26270 */
[----:B------:R-:W-:Y:S01]  /*c080*/  FMUL R228, R228, UR22 ;  /* 0x00000016e4e47c20 */ /* 0x000fe20008400000 */
[----:B------:R-:W-:Y:S01]  /*c090*/  FMUL R227, R227, UR22 ;  /* 0x00000016e3e37c20 */ /* 0x000fe20008400000 */
[----:B------:R-:W-:Y:S01]  /*c0a0*/  ISETP.GE.AND P0, PT, R38, 0x9, PT ;  /* 0x000000092600780c */ /* 0x000fe20003f06270 */
[----:B------:R-:W-:Y:S01]  /*c0b0*/  FMUL R226, R226, UR22 ;  /* 0x00000016e2e27c20 */ /* 0x000fe20008400000 */
[C---:B------:R-:W-:Y:S02]  /*c0c0*/  ISETP.LT.OR P4, PT, R35.reuse, 0x1, !P1 ;  /* 0x000000012300780c */ /* 0x040fe40004f81670 */
[----:B------:R-:W-:Y:S02]  /*c0d0*/  ISETP.LT.OR P5, PT, R35, 0x2, !P1 ;  /* 0x000000022300780c */ /* 0x000fe40004fa1670 */
[----:B------:R-:W-:Y:S02]  /*c0e0*/  F2FP.SATFINITE.E4M3.F32.PACK_AB_MERGE_C R29, RZ, R228, RZ ;  /* 0x000000e4ff1d723e */ /* 0x000fe400048070ff */
[----:B------:R-:W-:-:S02]  /*c0f0*/  F2FP.SATFINITE.E4M3.F32.PACK_AB_MERGE_C R227, RZ, R227, RZ ;  /* 0x000000e3ffe3723e */ /* 0x000fc400048070ff */
[----:B------:R-:W-:Y:S01]  /*c100*/  ISETP.LT.OR P3, PT, R35, 0x1, !P0 ;  /* 0x000000012300780c */ /* 0x000fe20004761670 */
[----:B------:R-:W-:-:S04]  /*c110*/  FMUL R225, R225, UR22 ;  /* 0x00000016e1e17c20 */ /* 0x000fc80008400000 */
[----:B------:R0:W-:Y:S01]  /*c120*/  @!P4 STG.E.U8 desc[UR20][R24.64], R29 ;  /* 0x0000001d1800c986 */ /* 0x0001e2000c101114 */
[----:B------:R-:W-:-:S03]  /*c130*/  ISETP.LT.OR P4, PT, R35, 0x2, !P0 ;  /* 0x000000022300780c */ /* 0x000fc60004781670 */
[----:B------:R2:W-:Y:S01]  /*c140*/  @!P5 STG.E.U8 desc[UR20][R24.64+0x1], R227 ;  /* 0x000001e31800d986 */ /* 0x0005e2000c101114 */
[C---:B------:R-:W-:Y:S01]  /*c150*/  ISETP.LT.OR P5, PT, R35.reuse, 0x9, !P1 ;  /* 0x000000092300780c */ /* 0x040fe20004fa1670 */
[----:B------:R-:W-:Y:S01]  /*c160*/  FMUL R224, R224, UR22 ;  /* 0x00000016e0e07c20 */ /* 0x000fe20008400000 */
[----:B------:R-:W-:Y:S01]  /*c170*/  ISETP.LT.OR P6, PT, R35, 0xa, !P1 ;  /* 0x0000000a2300780c */ /* 0x000fe20004fc1670 */
[----:B------:R-:W-:Y:S01]  /*c180*/  FMUL R223, R223, UR22 ;  /* 0x00000016dfdf7c20 */ /* 0x000fe20008400000 */
[----:B------:R-:W-:Y:S02]  /*c190*/  F2FP.SATFINITE.E4M3.F32.PACK_AB_MERGE_C R31, RZ, R226, RZ ;  /* 0x000000e2ff1f723e */ /* 0x000fe400048070ff */
[----:B------:R-:W-:Y:S02]  /*c1a0*/  F2FP.SATFINITE.E4M3.F32.PACK_AB_MERGE_C R225, RZ, R225, RZ ;  /* 0x000000e1ffe1723e */ /* 0x000fe400048070ff */
[----:B0-----:R-:W-:Y:S01]  /*c1b0*/  F2FP.SATFINITE.E4M3.F32.PACK_AB_MERGE_C R29, RZ, R224, RZ ;  /* 0x000000e0ff1d723e */ /* 0x001fe200048070ff */
[----:B------:R-:W-:Y:S01]  /*c1c0*/  @!P3 STG.E.U8 desc[UR20][R26.64], R31 ;  /* 0x0000001f1a00b986 */ /* 0x000fe2000c101114 */
[----:B------:R-:W-:-:S02]  /*c1d0*/  F2FP.SATFINITE.E4M3.F32.PACK_AB_MERGE_C R223, RZ, R223, RZ ;  /* 0x000000dfffdf723e */ /* 0x000fc400048070ff */
[C---:B------:R-:W-:Y:S01]  /*c1e0*/  ISETP.LT.OR P3, PT, R35.reuse, 0x9, !P0 ;  /* 0x000000092300780c */ /* 0x040fe20004761670 */
[----:B------:R-:W-:Y:S01]  /*c1f0*/  @!P4 STG.E.U8 desc[UR20][R26.64+0x1], R225 ;  /* 0x000001e11a00c986 */ /* 0x000fe2000c101114 */
[----:B------:R-:W-:-:S03]  /*c200*/  ISETP.LT.OR P4, PT, R35, 0xa, !P0 ;  /* 0x0000000a2300780c */ /* 0x000fc60004781670 */
[----:B------:R0:W-:Y:S01]  /*c210*/  @!P5 STG.E.U8 desc[UR20][R24.64+0x8], R29 ;  /* 0x0000081d1800d986 */ /* 0x0001e2000c101114 */
[----:B------:R-:W-:Y:S01]  /*c220*/  ISETP.LT.OR P5, PT, R35, 0x11, !P1 ;  /* 0x000000112300780c */ /* 0x000fe20004fa1670 */
[----:B------:R-:W-:Y:S01]  /*c230*/  FMUL R222, R222, UR22 ;  /* 0x00000016dede7c20 */ /* 0x000fe20008400000 */
[----:B------:R-:W-:Y:S01]  /*c240*/  FMUL R221, R221, UR22 ;  /* 0x00000016dddd7c20 */ /* 0x000fe20008400000 */
[----:B------:R-:W-:Y:S01]  /*c250*/  FMUL R220, R220, UR22 ;  /* 0x00000016dcdc7c20 */ /* 0x000fe20008400000 */
[----:B------:R-:W-:Y:S01]  /*c260*/  @!P6 STG.E.U8 desc[UR20][R24.64+0x9], R223 ;  /* 0x000009df1800e986 */ /* 0x000fe2000c101114 */
[----:B------:R-:W-:Y:S01]  /*c270*/  ISETP.LT.OR P6, PT, R35, 0x12, !P1 ;  /* 0x000000122300780c */ /* 0x000fe20004fc1670 */
[----:B------:R-:W-:Y:S01]  /*c280*/  FMUL R219, R219, UR22 ;  /* 0x00000016dbdb7c20 */ /* 0x000fe20008400000 */
[----:B------:R-:W-:Y:S01]  /*c290*/  F2FP.SATFINITE.E4M3.F32.PACK_AB_MERGE_C R33, RZ, R222, RZ ;  /* 0x000000deff21723e */ /* 0x000fe200048070ff */
[----:B--2---:R-:W2:Y:S01]  /*c2a0*/  LDL.LU R227, [R1+0x8] ;  /* 0x0000080001e37983 */ /* 0x004ea20000300800 */
[----:B------:R-:W-:-:S02]  /*c2b0*/  F2FP.SATFINITE.E4M3.F32.PACK_AB_MERGE_C R221, RZ, R221, RZ ;  /* 0x000000ddffdd723e */ /* 0x000fc400048070ff */
[----:B0-----:R-:W-:Y:S01]  /*c2c0*/  F2FP.SATFINITE.E4M3.F32.PACK_AB_MERGE_C R29, RZ, R220, RZ ;  /* 0x000000dcff1d723e */ /* 0x001fe200048070ff */
[----:B------:R-:W3:Y:S04]  /*c2d0*/  LDL.LU R226, [R1+0x4] ;  /* 0x0000040001e27983 */ /* 0x000ee80000300800 */
[----:B------:R-:W4:Y:S01]  /*c2e0*/  LDL.LU R224, [R1] ;  /* 0x0000000001e07983 */ /* 0x000f220000300800 */
[----:B------:R-:W-:-:S03]  /*c2f0*/  F2FP.SATFINITE.E4M3.F32.PACK_AB_MERGE_C R219, RZ, R219, RZ ;  /* 0x000000dbffdb723e */ /* 0x000fc600048070ff */
[----:B------:R-:W-:Y:S01]  /*c300*/  @!P3 STG.E.U8 desc[UR20][R26.64+0x8], R33 ;  /* 0x000008211a00b986 */ /* 0x000fe2000c101114 */
[----:B------:R-:W-:-:S03]  /*c310*/  ISETP.LT.OR P3, PT, R35, 0x11, !P0 ;  /* 0x000000112300780c */ /* 0x000fc60004761670 */
        /* <DEDUP_REMOVED lines=11> */
[----:B------:R-:W-:Y:S01]  /*c3d0*/  FMUL R214, R214, UR22 ;  /* 0x00000016d6d67c20 */ /* 0x000fe20008400000 */
[----:B------:R-:W-:Y:S01]  /*c3e0*/  F2FP.SATFINITE.E4M3.F32.PACK_AB_MERGE_C R217, RZ, R217, RZ ;  /* 0x000000d9ffd9723e */ /* 0x000fe200048070ff */
[----:B------:R-:W-:Y:S01]  /*c3f0*/  FMUL R213, R213, UR22 ;  /* 0x00000016d5d57c20 */ /* 0x000fe20008400000 */
[----:B0-----:R-:W-:Y:S01]  /*c400*/  F2FP.SATFINITE.E4M3.F32.PACK_AB_MERGE_C R29, RZ, R216, RZ ;  /* 0x000000d8ff1d723e */ /* 0x001fe200048070ff */
[----:B------:R-:W-:Y:S01]  /*c410*/  @!P3 STG.E.U8 desc[UR20][R26.64+0x10], R31 ;  /* 0x0000101f1a00b986 */ /* 0x000fe2000c101114 */
[----:B------:R-:W-:-:S02]  /*c420*/  F2FP.SATFINITE.E4M3.F32.PACK_AB_MERGE_C R215, RZ, R215, RZ ;  /* 0x000000d7ffd7723e */ /* 0x000fc400048070ff */
[C---:B------:R-:W-:Y:S01]  /*c430*/  ISETP.LT.OR P3, PT, R35.reuse, 0x19, !P0 ;  /* 0x000000192300780c */ /* 0x040fe20004761670 */
[----:B------:R-:W-:Y:S01]  /*c440*/  @!P4 STG.E.U8 desc[UR20][R26.64+0x11], R217 ;  /* 0x000011d91a00c986 */ /* 0x000fe2000c101114 */
[----:B------:R-:W-:-:S03]  /*c450*/  ISETP.LT.OR P4, PT, R35, 0x1a, !P0 ;  /* 0x0000001a2300780c */ /* 0x000fc60004781670 */
[----:B------:R0:W-:Y:S01]  /*c460*/  @!P5 STG.E.U8 desc[UR20][R24.64+0x18], R29 ;  /* 0x0000181d1800d986 */ /* 0x0001e2000c101114 */
[C---:B------:R-:W-:Y:S01]  /*c470*/  ISETP.LT.OR P5, PT, R35.reuse, 0x21, !P1 ;  /* 0x000000212300780c */ /* 0x040fe20004fa1670 */
[----:B------:R-:W-:Y:S02]  /*c480*/  FMUL R212, R212, UR22 ;  /* 0x00000016d4d47c20 */ /* 0x000fe40008400000 */
[----:B------:R-:W-:Y:S01]  /*c490*/  @!P6 STG.E.U8 desc[UR20][R24.64+0x19], R215 ;  /* 0x000019d71800e986 */ /* 0x000fe2000c101114 */
[----:B------:R-:W-:Y:S01]  /*c4a0*/  ISETP.LT.OR P6, PT, R35, 0x22, !P1 ;  /* 0x000000222300780c */ /* 0x000fe20004fc1670 */
[----:B------:R-:W-:Y:S01]  /*c4b0*/  FMUL R211, R211, UR22 ;  /* 0x00000016d3d37c20 */ /* 0x000fe20008400000 */
[----:B------:R-:W-:Y:S01]  /*c4c0*/  F2FP.SATFINITE.E4M3.F32.PACK_AB_MERGE_C R33, RZ, R214, RZ ;  /* 0x000000d6ff21723e */ /* 0x000fe200048070ff */
[----:B------:R-:W-:Y:S01]  /*c4d0*/  FMUL R210, R210, UR22 ;  /* 0x00000016d2d27c20 */ /* 0x000fe20008400000 */
[----:B------:R-:W-:Y:S01]  /*c4e0*/  F2FP.SATFINITE.E4M3.F32.PACK_AB_MERGE_C R213, RZ, R213, RZ ;  /* 0x000000d5ffd5723e */ /* 0x000fe200048070ff */
[----:B------:R-:W-:Y:S01]  /*c4f0*/  FMUL R209, R209, UR22 ;  /* 0x00000016d1d17c20 */ /* 0x000fe20008400000 */
        /* <DEDUP_REMOVED lines=8> */
[----:B------:R-:W-:-:S03]  /*c580*/  ISETP.LT.OR P5, PT, R35, 0x29, !P1 ;  /* 0x000000292300780c */ /* 0x000fc60004fa1670 */
        /* <DEDUP_REMOVED lines=240> */
[----:B------:R1:W-:Y:S01]  /*d490*/  @!P6 STG.E.U8 desc[UR20][R24.64+0x99], R23 ;  /* 0x000099171800e986 */ /* 0x0003e2000c101114 */
        /* <DEDUP_REMOVED lines=11> */
[----:B------:R0:W-:Y:S01]  /*d550*/  @!P4 STG.E.U8 desc[UR20][R26.64+0x99], R21 ;  /* 0x000099151a00c986 */ /* 0x0001e2000c101114 */
[----:B------:R-:W-:-:S03]  /*d560*/  ISETP.LT.OR P4, PT, R35, 0xa2, !P0 ;  /* 0x000000a22300780c */ /* 0x000fc60004781670 */
[----:B------:R-:W-:Y:S01]  /*d570*/  @!P5 STG.E.U8 desc[UR20][R24.64+0xa0], R29 ;  /* 0x0000a01d1800d986 */ /* 0x000fe2000c101114 */
[----:B------:R-:W-:-:S03]  /*d580*/  ISETP.LT.OR P5, PT, R35, 0xa9, !P1 ;  /* 0x000000a92300780c */ /* 0x000fc60004fa1670 */
[----:B------:R2:W-:Y:S01]  /*d590*/  @!P6 STG.E.U8 desc[UR20][R24.64+0xa1], R19 ;  /* 0x0000a1131800e986 */ /* 0x0005e2000c101114 */
[----:B------:R-:W-:Y:S01]  /*d5a0*/  ISETP.LT.OR P6, PT, R35, 0xaa, !P1 ;  /* 0x000000aa2300780c */ /* 0x000fe20004fc1670 */
[----:B------:R-:W-:Y:S01]  /*d5b0*/  FMUL R15, R15, UR22 ;  /* 0x000000160f0f7c20 */ /* 0x000fe20008400000 */
[----:B-1----:R-:W-:Y:S01]  /*d5c0*/  F2FP.SATFINITE.E4M3.F32.PACK_AB_MERGE_C R23, RZ, R18, RZ ;  /* 0x00000012ff17723e */ /* 0x002fe200048070ff */
[----:B------:R-:W-:Y:S01]  /*d5d0*/  FMUL R14, R14, UR22 ;  /* 0x000000160e0e7c20 */ /* 0x000fe20008400000 */
[----:B------:R-:W-:Y:S01]  /*d5e0*/  F2FP.SATFINITE.E4M3.F32.PACK_AB_MERGE_C R17, RZ, R17, RZ ;  /* 0x00000011ff11723e */ /* 0x000fe200048070ff */
[----:B------:R-:W-:Y:S01]  /*d5f0*/  FMUL R13, R13, UR22 ;  /* 0x000000160d0d7c20 */ /* 0x000fe20008400000 */
[----:B0-----:R-:W-:Y:S01]  /*d600*/  F2FP.SATFINITE.E4M3.F32.PACK_AB_MERGE_C R21, RZ, R16, RZ ;  /* 0x00000010ff15723e */ /* 0x001fe200048070ff */
[----:B------:R-:W-:Y:S01]  /*d610*/  @!P3 STG.E.U8 desc[UR20][R26.64+0xa0], R23 ;  /* 0x0000a0171a00b986 */ /* 0x000fe2000c101114 */
[----:B------:R-:W-:Y:S02]  /*d620*/  F2FP.SATFINITE.E4M3.F32.PACK_AB_MERGE_C R15, RZ, R15, RZ ;  /* 0x0000000fff0f723e */ /* 0x000fe400048070ff */
[C---:B------:R-:W-:Y:S01]  /*d630*/  ISETP.LT.OR P3, PT, R35.reuse, 0xa9, !P0 ;  /* 0x000000a92300780c */ /* 0x040fe20004761670 */
[----:B------:R-:W-:Y:S01]  /*d640*/  @!P4 STG.E.U8 desc[UR20][R26.64+0xa1], R17 ;  /* 0x0000a1111a00c986 */ /* 0x000fe2000c101114 */
[----:B------:R-:W-:-:S03]  /*d650*/  ISETP.LT.OR P4, PT, R35, 0xaa, !P0 ;  /* 0x000000aa2300780c */ /* 0x000fc60004781670 */
[----:B------:R-:W-:Y:S01]  /*d660*/  @!P5 STG.E.U8 desc[UR20][R24.64+0xa8], R21 ;  /* 0x0000a8151800d986 */ /* 0x000fe2000c101114 */
[C---:B------:R-:W-:Y:S01]  /*d670*/  ISETP.LT.OR P5, PT, R35.reuse, 0xb1, !P1 ;  /* 0x000000b12300780c */ /* 0x040fe20004fa1670 */
[----:B------:R-:W-:Y:S02]  /*d680*/  FMUL R12, R12, UR22 ;  /* 0x000000160c0c7c20 */ /* 0x000fe40008400000 */
[----:B------:R0:W-:Y:S01]  /*d690*/  @!P6 STG.E.U8 desc[UR20][R24.64+0xa9], R15 ;  /* 0x0000a90f1800e986 */ /* 0x0001e2000c101114 */
[----:B------:R-:W-:Y:S01]  /*d6a0*/  ISETP.LT.OR P6, PT, R35, 0xb2, !P1 ;  /* 0x000000b22300780c */ /* 0x000fe20004fc1670 */
[----:B------:R-:W-:Y:S01]  /*d6b0*/  FMUL R11, R11, UR22 ;  /* 0x000000160b0b7c20 */ /* 0x000fe20008400000 */
[----:B--2---:R-:W-:Y:S01]  /*d6c0*/  F2FP.SATFINITE.E4M3.F32.PACK_AB_MERGE_C R19, RZ, R14, RZ ;  /* 0x0000000eff13723e */ /* 0x004fe200048070ff */
[----:B------:R-:W2:Y:S01]  /*d6d0*/  LDL.LU R223, [R1+0x18] ;  /* 0x0000180001df7983 */ /* 0x000ea20000300800 */
[----:B------:R-:W-:Y:S02]  /*d6e0*/  F2FP.SATFINITE.E4M3.F32.PACK_AB_MERGE_C R13, RZ, R13, RZ ;  /* 0x0000000dff0d723e */ /* 0x000fe400048070ff */
[----:B------:R-:W-:Y:S01]  /*d6f0*/  F2FP.SATFINITE.E4M3.F32.PACK_AB_MERGE_C R11, RZ, R11, RZ ;  /* 0x0000000bff0b723e */ /* 0x000fe200048070ff */
[----:B------:R-:W-:Y:S01]  /*d700*/  @!P3 STG.E.U8 desc[UR20][R26.64+0xa8], R19 ;  /* 0x0000a8131a00b986 */ /* 0x000fe2000c101114 */
[----:B0-----:R-:W-:-:S03]  /*d710*/  F2FP.SATFINITE.E4M3.F32.PACK_AB_MERGE_C R15, RZ, R12, RZ ;  /* 0x0000000cff0f723e */ /* 0x001fc600048070ff */
[----:B------:R0:W-:Y:S01]  /*d720*/  @!P4 STG.E.U8 desc[UR20][R26.64+0xa9], R13 ;  /* 0x0000a90d1a00c986 */ /* 0x0001e2000c101114 */
[C---:B------:R-:W-:Y:S02]  /*d730*/  ISETP.LT.OR P3, PT, R35.reuse, 0xb1, !P0 ;  /* 0x000000b12300780c */ /* 0x040fe40004761670 */
[C---:B------:R-:W-:Y:S01]  /*d740*/  ISETP.LT.OR P4, PT, R35.reuse, 0xb2, !P0 ;  /* 0x000000b22300780c */ /* 0x040fe20004781670 */
[----:B------:R-:W-:Y:S01]  /*d750*/  @!P5 STG.E.U8 desc[UR20][R24.64+0xb0], R15 ;  /* 0x0000b00f1800d986 */ /* 0x000fe2000c101114 */
[----:B------:R-:W-:Y:S01]  /*d760*/  ISETP.LT.OR P5, PT, R35, 0xb9, !P1 ;  /* 0x000000b92300780c */ /* 0x000fe20004fa1670 */
[----:B------:R-:W-:Y:S01]  /*d770*/  FMUL R10, R10, UR22 ;  /* 0x000000160a0a7c20 */ /* 0x000fe20008400000 */
[----:B------:R-:W-:Y:S01]  /*d780*/  FMUL R9, R9, UR22 ;  /* 0x0000001609097c20 */ /* 0x000fe20008400000 */
[----:B------:R-:W2:Y:S01]  /*d790*/  LDL.LU R222, [R1+0x14] ;  /* 0x0000140001de7983 */ /* 0x000ea20000300800 */
[----:B------:R-:W-:-:S03]  /*d7a0*/  FMUL R8, R8, UR22 ;  /* 0x0000001608087c20 */ /* 0x000fc60008400000 */
[----:B------:R-:W2:Y:S01]  /*d7b0*/  LDL.LU R220, [R1+0x10] ;  /* 0x0000100001dc7983 */ /* 0x000ea20000300800 */
[----:B------:R-:W-:-:S03]  /*d7c0*/  F2FP.SATFINITE.E4M3.F32.PACK_AB_MERGE_C R17, RZ, R10, RZ ;  /* 0x0000000aff11723e */ /* 0x000fc600048070ff */
[----:B------:R-:W2:Y:S01]  /*d7d0*/  LDL.LU R221, [R1+0xc] ;  /* 0x00000c0001dd7983 */ /* 0x000ea20000300800 */
[----:B------:R-:W-:Y:S01]  /*d7e0*/  F2FP.SATFINITE.E4M3.F32.PACK_AB_MERGE_C R9, RZ, R9, RZ ;  /* 0x00000009ff09723e */ /* 0x000fe200048070ff */
[----:B------:R-:W-:Y:S01]  /*d7f0*/  FMUL R7, R7, UR22 ;  /* 0x0000001607077c20 */ /* 0x000fe20008400000 */
[----:B0-----:R-:W-:Y:S01]  /*d800*/  F2FP.SATFINITE.E4M3.F32.PACK_AB_MERGE_C R13, RZ, R8, RZ ;  /* 0x00000008ff0d723e */ /* 0x001fe200048070ff */
[----:B------:R0:W-:Y:S01]  /*d810*/  @!P6 STG.E.U8 desc[UR20][R24.64+0xb1], R11 ;  /* 0x0000b10b1800e986 */ /* 0x0001e2000c101114 */
[----:B------:R-:W-:Y:S01]  /*d820*/  ISETP.LT.OR P6, PT, R35, 0xba, !P1 ;  /* 0x000000ba2300780c */ /* 0x000fe20004fc1670 */
[----:B-----5:R-:W-:Y:S01]  /*d830*/  FMUL R2, R2, UR22 ;  /* 0x0000001602027c20 */ /* 0x020fe20008400000 */
[----:B------:R-:W-:Y:S01]  /*d840*/  F2FP.SATFINITE.E4M3.F32.PACK_AB_MERGE_C R7, RZ, R7, RZ ;  /* 0x00000007ff07723e */ /* 0x000fe200048070ff */
[----:B------:R-:W-:Y:S01]  /*d850*/  @!P3 STG.E.U8 desc[UR20][R26.64+0xb0], R17 ;  /* 0x0000b0111a00b986 */ /* 0x000fe2000c101114 */
[----:B------:R-:W-:Y:S01]  /*d860*/  FMUL R3, R3, UR22 ;  /* 0x0000001603037c20 */ /* 0x000fe20008400000 */
[----:B------:R-:W-:Y:S01]  /*d870*/  FMUL R4, R4, UR22 ;  /* 0x0000001604047c20 */ /* 0x000fe20008400000 */
[C---:B------:R-:W-:Y:S01]  /*d880*/  ISETP.LT.OR P3, PT, R35.reuse, 0xb9, !P0 ;  /* 0x000000b92300780c */ /* 0x040fe20004761670 */
[----:B------:R1:W-:Y:S01]  /*d890*/  @!P4 STG.E.U8 desc[UR20][R26.64+0xb1], R9 ;  /* 0x0000b1091a00c986 */ /* 0x0003e2000c101114 */
[----:B------:R-:W-:Y:S01]  /*d8a0*/  ISETP.LT.OR P4, PT, R35, 0xba, !P0 ;  /* 0x000000ba2300780c */ /* 0x000fe20004781670 */
[----:B------:R-:W-:Y:S01]  /*d8b0*/  FMUL R6, R6, UR22 ;  /* 0x0000001606067c20 */ /* 0x000fe20008400000 */
[----:B------:R-:W-:Y:S01]  /*d8c0*/  FMUL R5, R5, UR22 ;  /* 0x0000001605057c20 */ /* 0x000fe20008400000 */
[----:B------:R3:W-:Y:S01]  /*d8d0*/  @!P5 STG.E.U8 desc[UR20][R24.64+0xb8], R13 ;  /* 0x0000b80d1800d986 */ /* 0x0007e2000c101114 */
[----:B------:R-:W-:Y:S01]  /*d8e0*/  ISETP.LT.OR P5, PT, R35, 0xc1, !P1 ;  /* 0x000000c12300780c */ /* 0x000fe20004fa1670 */
[----:B------:R-:W-:Y:S01]  /*d8f0*/  FMUL R0, R0, UR22 ;  /* 0x0000001600007c20 */ /* 0x000fe20008400000 */
[----:B0-----:R-:W-:Y:S01]  /*d900*/  F2FP.SATFINITE.E4M3.F32.PACK_AB_MERGE_C R11, RZ, R6, RZ ;  /* 0x00000006ff0b723e */ /* 0x001fe200048070ff */
[----:B------:R-:W2:Y:S01]  /*d910*/  LDL.LU R225, [R1+0x1c] ;  /* 0x00001c0001e17983 */ /* 0x000ea20000300800 */
[----:B------:R-:W-:-:S03]  /*d920*/  F2FP.SATFINITE.E4M3.F32.PACK_AB_MERGE_C R5, RZ, R5, RZ ;  /* 0x00000005ff05723e */ /* 0x000fc600048070ff */
[----:B------:R0:W-:Y:S01]  /*d930*/  @!P6 STG.E.U8 desc[UR20][R24.64+0xb9], R7 ;  /* 0x0000b9071800e986 */ /* 0x0001e2000c101114 */
[----:B-1----:R-:W-:Y:S01]  /*d940*/  F2FP.SATFINITE.E4M3.F32.PACK_AB_MERGE_C R9, RZ, R4, RZ ;  /* 0x00000004ff09723e */ /* 0x002fe200048070ff */
[----:B------:R-:W-:Y:S01]  /*d950*/  FMUL R4, R227, UR22 ;  /* 0x00000016e3047c20 */ /* 0x000fe20008400000 */
[C---:B------:R-:W-:Y:S01]  /*d960*/  ISETP.LT.OR P6, PT, R35.reuse, 0xc2, !P1 ;  /* 0x000000c22300780c */ /* 0x040fe20004fc1670 */
[----:B------:R-:W-:Y:S01]  /*d970*/  @!P3 STG.E.U8 desc[UR20][R26.64+0xb8], R11 ;  /* 0x0000b80b1a00b986 */ /* 0x000fe2000c101114 */
[----:B---3--:R-:W-:Y:S01]  /*d980*/  F2FP.SATFINITE.E4M3.F32.PACK_AB_MERGE_C R13, RZ, R2, RZ ;  /* 0x00000002ff0d723e */ /* 0x008fe200048070ff */
[----:B----4-:R-:W-:Y:S01]  /*d990*/  FMUL R2, R224, UR22 ;  /* 0x00000016e0027c20 */ /* 0x010fe20008400000 */
[----:B------:R-:W-:Y:S01]  /*d9a0*/  ISETP.LT.OR P3, PT, R35, 0xc1, !P0 ;  /* 0x000000c12300780c */ /* 0x000fe20004761670 */
[----:B------:R-:W3:Y:S01]  /*d9b0*/  LDL.LU R224, [R1+0x20] ;  /* 0x0000200001e07983 */ /* 0x000ee20000300800 */
[----:B0-----:R-:W-:Y:S01]  /*d9c0*/  F2FP.SATFINITE.E4M3.F32.PACK_AB_MERGE_C R7, RZ, R3, RZ ;  /* 0x00000003ff07723e */ /* 0x001fe200048070ff */
[----:B------:R-:W-:-:S02]  /*d9d0*/  FMUL R3, R226, UR22 ;  /* 0x00000016e2037c20 */ /* 0x000fc40008400000 */
[----:B------:R0:W-:Y:S01]  /*d9e0*/  @!P4 STG.E.U8 desc[UR20][R26.64+0xb9], R5 ;  /* 0x0000b9051a00c986 */ /* 0x0001e2000c101114 */
[----:B------:R-:W-:-:S03]  /*d9f0*/  ISETP.LT.OR P4, PT, R35, 0xc2, !P0 ;  /* 0x000000c22300780c */ /* 0x000fc60004781670 */
[----:B------:R-:W4:Y:S04]  /*da00*/  LDL.LU R226, [R1+0x24] ;  /* 0x0000240001e27983 */ /* 0x000f280000300800 */
[----:B------:R-:W4:Y:S04]  /*da10*/  LDL.LU R227, [R1+0x28] ;  /* 0x0000280001e37983 */ /* 0x000f280000300800 */
[----:B------:R-:W-:Y:S01]  /*da20*/  @!P5 STG.E.U8 desc[UR20][R24.64+0xc0], R9 ;  /* 0x0000c0091800d986 */ /* 0x000fe2000c101114 */
[C---:B------:R-:W-:Y:S02]  /*da30*/  ISETP.LT.OR P5, PT, R35.reuse, 0xc9, !P1 ;  /* 0x000000c92300780c */ /* 0x040fe40004fa1670 */
[----:B0-----:R-:W-:Y:S01]  /*da40*/  F2FP.SATFINITE.E4M3.F32.PACK_AB_MERGE_C R5, RZ, R0, RZ ;  /* 0x00000000ff05723e */ /* 0x001fe200048070ff */
[----:B------:R0:W-:Y:S01]  /*da50*/  @!P6 STG.E.U8 desc[UR20][R24.64+0xc1], R7 ;  /* 0x0000c1071800e986 */ /* 0x0001e2000c101114 */
[----:B------:R-:W-:-:S03]  /*da60*/  ISETP.LT.OR P6, PT, R35, 0xca, !P1 ;  /* 0x000000ca2300780c */ /* 0x000fc60004fc1670 */
[----:B------:R-:W-:Y:S01]  /*da70*/  @!P3 STG.E.U8 desc[UR20][R26.64+0xc0], R13 ;  /* 0x0000c00d1a00b986 */ /* 0x000fe2000c101114 */
[----:B------:R-:W-:-:S03]  /*da80*/  ISETP.LT.OR P3, PT, R35, 0xc9, !P0 ;  /* 0x000000c92300780c */ /* 0x000fc60004761670 */
[----:B------:R1:W-:Y:S01]  /*da90*/  @!P4 STG.E.U8 desc[UR20][R26.64+0xc1], R5 ;  /* 0x0000c1051a00c986 */ /* 0x0003e2000c101114 */
[----:B0-----:R-:W-:Y:S02]  /*daa0*/  F2FP.SATFINITE.E4M3.F32.PACK_AB_MERGE_C R7, RZ, R2, RZ ;  /* 0x00000002ff07723e */ /* 0x001fe400048070ff */
[----:B------:R-:W-:-:S03]  /*dab0*/  ISETP.LT.OR P4, PT, R35, 0xca, !P0 ;  /* 0x000000ca2300780c */ /* 0x000fc60004781670 */
[----:B------:R0:W-:Y:S01]  /*dac0*/  @!P5 STG.E.U8 desc[UR20][R24.64+0xc8], R7 ;  /* 0x0000c8071800d986 */ /* 0x0001e2000c101114 */
[----:B------:R-:W-:Y:S02]  /*dad0*/  ISETP.LT.OR P5, PT, R35, 0xd1, !P1 ;  /* 0x000000d12300780c */ /* 0x000fe40004fa1670 */
[----:B------:R-:W-:Y:S02]  /*dae0*/  F2FP.SATFINITE.E4M3.F32.PACK_AB_MERGE_C R9, RZ, R3, RZ ;  /* 0x00000003ff09723e */ /* 0x000fe400048070ff */
[----:B------:R-:W-:-:S03]  /*daf0*/  F2FP.SATFINITE.E4M3.F32.PACK_AB_MERGE_C R11, RZ, R4, RZ ;  /* 0x00000004ff0b723e */ /* 0x000fc600048070ff */
[----:B------:R0:W-:Y:S04]  /*db00*/  @!P6 STG.E.U8 desc[UR20][R24.64+0xc9], R9 ;  /* 0x0000c9091800e986 */ /* 0x0001e8000c101114 */
[----:B------:R-:W-:Y:S01]  /*db10*/  @!P3 STG.E.U8 desc[UR20][R26.64+0xc8], R11 ;  /* 0x0000c80b1a00b986 */ /* 0x000fe2000c101114 */
[----:B--2---:R-:W-:Y:S01]  /*db20*/  FMUL R2, R220, UR22 ;  /* 0x00000016dc027c20 */ /* 0x004fe20008400000 */
[----:B------:R-:W-:Y:S02]  /*db30*/  FMUL R0, R221, UR22 ;  /* 0x00000016dd007c20 */ /* 0x000fe40008400000 */
[----:B------:R-:W2:Y:S03]  /*db40*/  LDL.LU R221, [R1+0x2c] ;  /* 0x00002c0001dd7983 */ /* 0x000ea60000300800 */
[----:B-1----:R-:W-:Y:S01]  /*db50*/  F2FP.SATFINITE.E4M3.F32.PACK_AB_MERGE_C R5, RZ, R0, RZ ;  /* 0x00000000ff05723e */ /* 0x002fe200048070ff */
[----:B------:R-:W2:Y:S01]  /*db60*/  LDL.LU R220, [R1+0x30] ;  /* 0x0000300001dc7983 */ /* 0x000ea20000300800 */
[----:B------:R-:W-:Y:S01]  /*db70*/  FMUL R0, R223, UR22 ;  /* 0x00000016df007c20 */ /* 0x000fe20008400000 */
[----:B------:R-:W-:Y:S01]  /*db80*/  FMUL R3, R222, UR22 ;  /* 0x00000016de037c20 */ /* 0x000fe20008400000 */
[----:B0-----:R-:W-:Y:S01]  /*db90*/  F2FP.SATFINITE.E4M3.F32.PACK_AB_MERGE_C R7, RZ, R2, RZ ;  /* 0x00000002ff07723e */ /* 0x001fe200048070ff */
[----:B------:R-:W2:Y:S02]  /*dba0*/  LDL.LU R222, [R1+0x34] ;  /* 0x0000340001de7983 */ /* 0x000ea40000300800 */
[----:B------:R-:W-:-:S02]  /*dbb0*/  F2FP.SATFINITE.E4M3.F32.PACK_AB_MERGE_C R13, RZ, R0, RZ ;  /* 0x00000000ff0d723e */ /* 0x000fc400048070ff */
[----:B------:R-:W2:Y:S01]  /*dbc0*/  LDL.LU R223, [R1+0x38] ;  /* 0x0000380001df7983 */ /* 0x000ea20000300800 */
[----:B------:R-:W-:Y:S01]  /*dbd0*/  F2FP.SATFINITE.E4M3.F32.PACK_AB_MERGE_C R9, RZ, R3, RZ ;  /* 0x00000003ff09723e */ /* 0x000fe200048070ff */
[----:B------:R-:W-:Y:S02]  /*dbe0*/  FMUL R2, R225, UR22 ;  /* 0x00000016e1027c20 */ /* 0x000fe40008400000 */
[----:B------:R-:W2:Y:S04]  /*dbf0*/  LDL.LU R225, [R1+0x3c] ;  /* 0x00003c0001e17983 */ /* 0x000ea80000300800 */
[----:B------:R-:W-:Y:S01]  /*dc00*/  @!P4 STG.E.U8 desc[UR20][R26.64+0xc9], R5 ;  /* 0x0000c9051a00c986 */ /* 0x000fe2000c101114 */
[----:B---3--:R-:W-:-:S03]  /*dc10*/  FMUL R0, R224, UR22 ;  /* 0x00000016e0007c20 */ /* 0x008fc60008400000 */
[----:B------:R0:W-:Y:S04]  /*dc20*/  @!P5 STG.E.U8 desc[UR20][R24.64+0xd0], R7 ;  /* 0x0000d0071800d986 */ /* 0x0001e8000c101114 */
[----:B------:R-:W3:Y:S01]  /*dc30*/  LDL.LU R224, [R1+0x40] ;  /* 0x0000400001e07983 */ /* 0x000ee20000300800 */
[----:B----4-:R-:W-:-:S03]  /*dc40*/  FMUL R3, R226, UR22 ;  /* 0x00000016e2037c20 */ /* 0x010fc60008400000 */
[----:B------:R-:W4:Y:S01]  /*dc50*/  LDL.LU R226, [R1+0x44] ;  /* 0x0000440001e27983 */ /* 0x000f220000300800 */
[----:B0-----:R-:W-:Y:S01]  /*dc60*/  F2FP.SATFINITE.E4M3.F32.PACK_AB_MERGE_C R7, RZ, R0, RZ ;  /* 0x00000000ff07723e */ /* 0x001fe200048070ff */
[----:B------:R-:W-:Y:S02]  /*dc70*/  FMUL R0, R227, UR22 ;  /* 0x00000016e3007c20 */ /* 0x000fe40008400000 */
[----:B------:R-:W4:Y:S01]  /*dc80*/  LDL.LU R227, [R1+0x48] ;  /* 0x0000480001e37983 */ /* 0x000f220000300800 */
[C---:B------:R-:W-:Y:S02]  /*dc90*/  ISETP.LT.OR P6, PT, R35.reuse, 0xd2, !P1 ;  /* 0x000000d22300780c */ /* 0x040fe40004fc1670 */
[C---:B------:R-:W-:Y:S01]  /*dca0*/  ISETP.LT.OR P4, PT, R35.reuse, 0xd2, !P0 ;  /* 0x000000d22300780c */ /* 0x040fe20004781670 */
[----:B------:R-:W4:Y:S01]  /*dcb0*/  LDL.LU R219, [R1+0x4c] ;  /* 0x00004c0001db7983 */ /* 0x000f220000300800 */
[----:B------:R-:W-:Y:S02]  /*dcc0*/  F2FP.SATFINITE.E4M3.F32.PACK_AB_MERGE_C R5, RZ, R2, RZ ;  /* 0x00000002ff05723e */ /* 0x000fe400048070ff */
[----:B------:R-:W-:-:S02]  /*dcd0*/  ISETP.LT.OR P3, PT, R35, 0xd1, !P0 ;  /* 0x000000d12300780c */ /* 0x000fc40004761670 */
[----:B------:R-:W-:Y:S02]  /*dce0*/  ISETP.LT.OR P5, PT, R35, 0xd9, !P1 ;  /* 0x000000d92300780c */ /* 0x000fe40004fa1670 */
[----:B------:R-:W-:-:S03]  /*dcf0*/  F2FP.SATFINITE.E4M3.F32.PACK_AB_MERGE_C R11, RZ, R0, RZ ;  /* 0x00000000ff0b723e */ /* 0x000fc600048070ff */
[----:B------:R0:W-:Y:S01]  /*dd00*/  @!P6 STG.E.U8 desc[UR20][R24.64+0xd1], R9 ;  /* 0x0000d1091800e986 */ /* 0x0001e2000c101114 */
[----:B------:R-:W-:-:S03]  /*dd10*/  ISETP.LT.OR P6, PT, R35, 0xda, !P1 ;  /* 0x000000da2300780c */ /* 0x000fc60004fc1670 */
[----:B------:R1:W-:Y:S01]  /*dd20*/  @!P4 STG.E.U8 desc[UR20][R26.64+0xd1], R5 ;  /* 0x0000d1051a00c986 */ /* 0x0003e2000c101114 */
[----:B------:R-:W-:-:S03]  /*dd30*/  ISETP.LT.OR P4, PT, R35, 0xda, !P0 ;  /* 0x000000da2300780c */ /* 0x000fc60004781670 */
[----:B------:R-:W-:Y:S01]  /*dd40*/  @!P3 STG.E.U8 desc[UR20][R26.64+0xd0], R13 ;  /* 0x0000d00d1a00b986 */ /* 0x000fe2000c101114 */
[----:B0-----:R-:W-:-:S03]  /*dd50*/  F2FP.SATFINITE.E4M3.F32.PACK_AB_MERGE_C R9, RZ, R3, RZ ;  /* 0x00000003ff09723e */ /* 0x001fc600048070ff */
[----:B------:R0:W-:Y:S04]  /*dd60*/  @!P5 STG.E.U8 desc[UR20][R24.64+0xd8], R7 ;  /* 0x0000d8071800d986 */ /* 0x0001e8000c101114 */
[----:B------:R0:W-:Y:S01]  /*dd70*/  @!P6 STG.E.U8 desc[UR20][R24.64+0xd9], R9 ;  /* 0x0000d9091800e986 */ /* 0x0001e2000c101114 */
[----:B--2---:R-:W-:-:S03]  /*dd80*/  FMUL R0, R221, UR22 ;  /* 0x00000016dd007c20 */ /* 0x004fc60008400000 */
[----:B------:R-:W2:Y:S01]  /*dd90*/  LDL.LU R221, [R1+0x50] ;  /* 0x0000500001dd7983 */ /* 0x000ea20000300800 */
[----:B------:R-:W-:-:S03]  /*dda0*/  FMUL R2, R220, UR22 ;  /* 0x00000016dc027c20 */ /* 0x000fc60008400000 */
[----:B------:R-:W2:Y:S01]  /*ddb0*/  LDL.LU R220, [R1+0x54] ;  /* 0x0000540001dc7983 */ /* 0x000ea20000300800 */
[----:B-1----:R-:W-:Y:S01]  /*ddc0*/  F2FP.SATFINITE.E4M3.F32.PACK_AB_MERGE_C R5, RZ, R0, RZ ;  /* 0x00000000ff05723e */ /* 0x002fe200048070ff */
[----:B------:R-:W-:Y:S02]  /*ddd0*/  FMUL R3, R222, UR22 ;  /* 0x00000016de037c20 */ /* 0x000fe40008400000 */
[----:B------:R-:W2:Y:S01]  /*dde0*/  LDL.LU R222, [R1+0x58] ;  /* 0x0000580001de7983 */ /* 0x000ea20000300800 */
[----:B0-----:R-:W-:Y:S01]  /*ddf0*/  F2FP.SATFINITE.E4M3.F32.PACK_AB_MERGE_C R7, RZ, R2, RZ ;  /* 0x00000002ff07723e */ /* 0x001fe200048070ff */
[----:B------:R-:W-:Y:S01]  /*de00*/  FMUL R4, R223, UR22 ;  /* 0x00000016df047c20 */ /* 0x000fe20008400000 */
[----:B------:R-:W-:Y:S01]  /*de10*/  F2FP.SATFINITE.E4M3.F32.PACK_AB_MERGE_C R9, RZ, R3, RZ ;  /* 0x00000003ff09723e */ /* 0x000fe200048070ff */
[----:B------:R-:W2:Y:S01]  /*de20*/  LDL.LU R223, [R1+0x5c] ;  /* 0x00005c0001df7983 */ /* 0x000ea20000300800 */
[----:B------:R-:W-:-:S03]  /*de30*/  FMUL R0, R225, UR22 ;  /* 0x00000016e1007c20 */ /* 0x000fc60008400000 */
[----:B------:R0:W-:Y:S04]  /*de40*/  @!P4 STG.E.U8 desc[UR20][R26.64+0xd9], R5 ;  /* 0x0000d9051a00c986 */ /* 0x0001e8000c101114 */
[----:B------:R-:W2:Y:S01]  /*de50*/  LDL.LU R225, [R1+0x60] ;  /* 0x0000600001e17983 */ /* 0x000ea20000300800 */
[----:B0-----:R-:W-:Y:S01]  /*de60*/  F2FP.SATFINITE.E4M3.F32.PACK_AB_MERGE_C R5, RZ, R0, RZ ;  /* 0x00000000ff05723e */ /* 0x001fe200048070ff */
[----:B---3--:R-:W-:Y:S02]  /*de70*/  FMUL R2, R224, UR22 ;  /* 0x00000016e0027c20 */ /* 0x008fe40008400000 */
[----:B------:R-:W3:Y:S01]  /*de80*/  LDL.LU R224, [R1+0x64] ;  /* 0x0000640001e07983 */ /* 0x000ee20000300800 */
[----:B----4-:R-:W-:-:S03]  /*de90*/  FMUL R3, R226, UR22 ;  /* 0x00000016e2037c20 */ /* 0x010fc60008400000 */
[----:B------:R-:W4:Y:S01]  /*dea0*/  LDL.LU R226, [R1+0x68] ;  /* 0x0000680001e27983 */ /* 0x000f220000300800 */
[----:B------:R-:W-:-:S03]  /*deb0*/  FMUL R0, R227, UR22 ;  /* 0x00000016e3007c20 */ /* 0x000fc60008400000 */
[----:B------:R-:W4:Y:S01]  /*dec0*/  LDL.LU R227, [R1+0x6c] ;  /* 0x00006c0001e37983 */ /* 0x000f220000300800 */
[C---:B------:R-:W-:Y:S02]  /*ded0*/  ISETP.LT.OR P3, PT, R35.reuse, 0xd9, !P0 ;  /* 0x000000d92300780c */ /* 0x040fe40004761670 */
[C---:B------:R-:W-:Y:S02]  /*dee0*/  ISETP.LT.OR P5, PT, R35.reuse, 0xe1, !P1 ;  /* 0x000000e12300780c */ /* 0x040fe40004fa1670 */
[C---:B------:R-:W-:Y:S02]  /*def0*/  ISETP.LT.OR P6, PT, R35.reuse, 0xe2, !P1 ;  /* 0x000000e22300780c */ /* 0x040fe40004fc1670 */
[----:B------:R-:W-:-:S07]  /*df00*/  ISETP.LT.OR P4, PT, R35, 0xe2, !P0 ;  /* 0x000000e22300780c */ /* 0x000fce0004781670 */
[----:B------:R-:W-:Y:S01]  /*df10*/  @!P3 STG.E.U8 desc[UR20][R26.64+0xd8], R11 ;  /* 0x0000d80b1a00b986 */ /* 0x000fe2000c101114 */
[----:B------:R-:W-:-:S03]  /*df20*/  ISETP.LT.OR P3, PT, R35, 0xe1, !P0 ;  /* 0x000000e12300780c */ /* 0x000fc60004761670 */
[----:B------:R0:W-:Y:S01]  /*df30*/  @!P5 STG.E.U8 desc[UR20][R24.64+0xe0], R7 ;  /* 0x0000e0071800d986 */ /* 0x0001e2000c101114 */
[----:B------:R-:W-:-:S03]  /*df40*/  ISETP.LT.OR P5, PT, R35, 0xe9, !P1 ;  /* 0x000000e92300780c */ /* 0x000fc60004fa1670 */
[----:B------:R1:W-:Y:S01]  /*df50*/  @!P6 STG.E.U8 desc[UR20][R24.64+0xe1], R9 ;  /* 0x0000e1091800e986 */ /* 0x0003e2000c101114 */
[----:B------:R-:W-:Y:S02]  /*df60*/  ISETP.LT.OR P6, PT, R35, 0xea, !P1 ;  /* 0x000000ea2300780c */ /* 0x000fe40004fc1670 */
[----:B------:R-:W-:Y:S01]  /*df70*/  F2FP.SATFINITE.E4M3.F32.PACK_AB_MERGE_C R13, RZ, R4, RZ ;  /* 0x00000004ff0d723e */ /* 0x000fe200048070ff */
[----:B------:R1:W-:Y:S01]  /*df80*/  @!P4 STG.E.U8 desc[UR20][R26.64+0xe1], R5 ;  /* 0x0000e1051a00c986 */ /* 0x0003e2000c101114 */
[----:B0-----:R-:W-:-:S03]  /*df90*/  F2FP.SATFINITE.E4M3.F32.PACK_AB_MERGE_C R7, RZ, R2, RZ ;  /* 0x00000002ff07723e */ /* 0x001fc600048070ff */
[----:B------:R-:W-:Y:S01]  /*dfa0*/  @!P3 STG.E.U8 desc[UR20][R26.64+0xe0], R13 ;  /* 0x0000e00d1a00b986 */ /* 0x000fe2000c101114 */
[----:B-1----:R-:W-:-:S03]  /*dfb0*/  F2FP.SATFINITE.E4M3.F32.PACK_AB_MERGE_C R9, RZ, R3, RZ ;  /* 0x00000003ff09723e */ /* 0x002fc600048070ff */
[----:B------:R0:W-:Y:S01]  /*dfc0*/  @!P5 STG.E.U8 desc[UR20][R24.64+0xe8], R7 ;  /* 0x0000e8071800d986 */ /* 0x0001e2000c101114 */
[C---:B------:R-:W-:Y:S02]  /*dfd0*/  ISETP.LT.OR P3, PT, R35.reuse, 0xe9, !P0 ;  /* 0x000000e92300780c */ /* 0x040fe40004761670 */
[C---:B------:R-:W-:Y:S01]  /*dfe0*/  ISETP.LT.OR P4, PT, R35.reuse, 0xea, !P0 ;  /* 0x000000ea2300780c */ /* 0x040fe20004781670 */
[----:B------:R1:W-:Y:S01]  /*dff0*/  @!P6 STG.E.U8 desc[UR20][R24.64+0xe9], R9 ;  /* 0x0000e9091800e986 */ /* 0x0003e2000c101114 */
[----:B------:R-:W-:Y:S01]  /*e000*/  ISETP.LT.OR P5, PT, R35, 0xf1, !P1 ;  /* 0x000000f12300780c */ /* 0x000fe20004fa1670 */
[----:B------:R-:W-:Y:S01]  /*e010*/  FMUL R2, R219, UR22 ;  /* 0x00000016db027c20 */ /* 0x000fe20008400000 */
[----:B------:R-:W-:Y:S02]  /*e020*/  ISETP.LT.OR P6, PT, R35, 0xf2, !P1 ;  /* 0x000000f22300780c */ /* 0x000fe40004fc1670 */
[----:B------:R-:W-:Y:S02]  /*e030*/  F2FP.SATFINITE.E4M3.F32.PACK_AB_MERGE_C R11, RZ, R0, RZ ;  /* 0x00000000ff0b723e */ /* 0x000fe400048070ff */
[----:B------:R-:W-:-:S03]  /*e040*/  F2FP.SATFINITE.E4M3.F32.PACK_AB_MERGE_C R5, RZ, R2, RZ ;  /* 0x00000002ff05723e */ /* 0x000fc600048070ff */
[----:B------:R-:W-:Y:S01]  /*e050*/  @!P3 STG.E.U8 desc[UR20][R26.64+0xe8], R11 ;  /* 0x0000e80b1a00b986 */ /* 0x000fe2000c101114 */
[----:B------:R-:W-:-:S03]  /*e060*/  ISETP.LT.OR P3, PT, R35, 0xf1, !P0 ;  /* 0x000000f12300780c */ /* 0x000fc60004761670 */
[----:B------:R-:W-:Y:S01]  /*e070*/  @!P4 STG.E.U8 desc[UR20][R26.64+0xe9], R5 ;  /* 0x0000e9051a00c986 */ /* 0x000fe2000c101114 */
[C---:B------:R-:W-:Y:S02]  /*e080*/  ISETP.LT.OR P4, PT, R35.reuse, 0xf9, !P1 ;  /* 0x000000f92300780c */ /* 0x040fe40004f81670 */
[----:B------:R-:W-:Y:S01]  /*e090*/  ISETP.LT.OR P1, PT, R35, 0xfa, !P1 ;  /* 0x000000fa2300780c */ /* 0x000fe20004f21670 */
[----:B--2---:R-:W-:Y:S01]  /*e0a0*/  FMUL R0, R221, UR22 ;  /* 0x00000016dd007c20 */ /* 0x004fe20008400000 */
[----:B------:R-:W-:-:S04]  /*e0b0*/  FMUL R3, R220, UR22 ;  /* 0x00000016dc037c20 */ /* 0x000fc80008400000 */
[----:B0-----:R-:W-:Y:S02]  /*e0c0*/  F2FP.SATFINITE.E4M3.F32.PACK_AB_MERGE_C R7, RZ, R0, RZ ;  /* 0x00000000ff07723e */ /* 0x001fe400048070ff */
[----:B-1----:R-:W-:Y:S01]  /*e0d0*/  F2FP.SATFINITE.E4M3.F32.PACK_AB_MERGE_C R9, RZ, R3, RZ ;  /* 0x00000003ff09723e */ /* 0x002fe200048070ff */
[----:B------:R-:W-:Y:S02]  /*e0e0*/  FMUL R0, R222, UR22 ;  /* 0x00000016de007c20 */ /* 0x000fe40008400000 */
[----:B------:R0:W-:Y:S01]  /*e0f0*/  @!P5 STG.E.U8 desc[UR20][R24.64+0xf0], R7 ;  /* 0x0000f0071800d986 */ /* 0x0001e2000c101114 */
[----:B------:R-:W-:-:S03]  /*e100*/  ISETP.LT.OR P5, PT, R35, 0xf2, !P0 ;  /* 0x000000f22300780c */ /* 0x000fc600047a1670 */
[----:B------:R1:W-:Y:S01]  /*e110*/  @!P6 STG.E.U8 desc[UR20][R24.64+0xf1], R9 ;  /* 0x0000f1091800e986 */ /* 0x0003e2000c101114 */
[----:B------:R-:W-:Y:S02]  /*e120*/  ISETP.LT.OR P6, PT, R35, 0xf9, !P0 ;  /* 0x000000f92300780c */ /* 0x000fe400047c1670 */
[----:B------:R-:W-:Y:S01]  /*e130*/  F2FP.SATFINITE.E4M3.F32.PACK_AB_MERGE_C R13, RZ, R0, RZ ;  /* 0x00000000ff0d723e */ /* 0x000fe200048070ff */
[----:B------:R-:W-:Y:S01]  /*e140*/  FMUL R0, R223, UR22 ;  /* 0x00000016df007c20 */ /* 0x000fe20008400000 */
[----:B------:R-:W-:Y:S01]  /*e150*/  ISETP.LT.OR P0, PT, R35, 0xfa, !P0 ;  /* 0x000000fa2300780c */ /* 0x000fe20004701670 */
[----:B------:R-:W-:-:S03]  /*e160*/  FMUL R2, R225, UR22 ;  /* 0x00000016e1027c20 */ /* 0x000fc60008400000 */
[----:B0-----:R-:W-:Y:S02]  /*e170*/  F2FP.SATFINITE.E4M3.F32.PACK_AB_MERGE_C R7, RZ, R0, RZ ;  /* 0x00000000ff07723e */ /* 0x001fe400048070ff */
[----:B-1----:R-:W-:Y:S01]  /*e180*/  F2FP.SATFINITE.E4M3.F32.PACK_AB_MERGE_C R9, RZ, R2, RZ ;  /* 0x00000002ff09723e */ /* 0x002fe200048070ff */
[----:B---3--:R-:W-:Y:S01]  /*e190*/  FMUL R3, R224, UR22 ;  /* 0x00000016e0037c20 */ /* 0x008fe20008400000 */
[----:B----4-:R-:W-:Y:S01]  /*e1a0*/  FMUL R4, R226, UR22 ;  /* 0x00000016e2047c20 */ /* 0x010fe20008400000 */
[----:B------:R-:W-:-:S03]  /*e1b0*/  FMUL R5, R227, UR22 ;  /* 0x00000016e3057c20 */ /* 0x000fc60008400000 */
[----:B------:R-:W-:Y:S02]  /*e1c0*/  F2FP.SATFINITE.E4M3.F32.PACK_AB_MERGE_C R3, RZ, R3, RZ ;  /* 0x00000003ff03723e */ /* 0x000fe400048070ff */
[----:B------:R-:W-:Y:S02]  /*e1d0*/  F2FP.SATFINITE.E4M3.F32.PACK_AB_MERGE_C R11, RZ, R4, RZ ;  /* 0x00000004ff0b723e */ /* 0x000fe400048070ff */
[----:B------:R-:W-:Y:S01]  /*e1e0*/  F2FP.SATFINITE.E4M3.F32.PACK_AB_MERGE_C R5, RZ, R5, RZ ;  /* 0x00000005ff05723e */ /* 0x000fe200048070ff */
[----:B------:R0:W-:Y:S04]  /*e1f0*/  @!P3 STG.E.U8 desc[UR20][R26.64+0xf0], R13 ;  /* 0x0000f00d1a00b986 */ /* 0x0001e8000c101114 */
[----:B------:R0:W-:Y:S04]  /*e200*/  @!P5 STG.E.U8 desc[UR20][R26.64+0xf1], R7 ;  /* 0x0000f1071a00d986 */ /* 0x0001e8000c101114 */
[----:B------:R0:W-:Y:S04]  /*e210*/  @!P4 STG.E.U8 desc[UR20][R24.64+0xf8], R9 ;  /* 0x0000f8091800c986 */ /* 0x0001e8000c101114 */
[----:B------:R0:W-:Y:S04]  /*e220*/  @!P1 STG.E.U8 desc[UR20][R24.64+0xf9], R3 ;  /* 0x0000f90318009986 */ /* 0x0001e8000c101114 */
[----:B------:R0:W-:Y:S04]  /*e230*/  @!P6 STG.E.U8 desc[UR20][R26.64+0xf8], R11 ;  /* 0x0000f80b1a00e986 */ /* 0x0001e8000c101114 */
[----:B------:R0:W-:Y:S02]  /*e240*/  @!P0 STG.E.U8 desc[UR20][R26.64+0xf9], R5 ;  /* 0x0000f9051a008986 */ /* 0x0001e4000c101114 */
.L_x_289:
[----:B------:R-:W-:Y:S05]  /*e250*/  BSYNC B0 ;  /* 0x0000000000007941 */ /* 0x000fea0003800000 */
.L_x_31:
[----:B0----5:R-:W2:Y:S04]  /*e260*/  LDL.LU R3, [R1+0x70] ;  /* 0x0000700001037983 */ /* 0x021ea80000300800 */
[----:B------:R-:W2:Y:S01]  /*e270*/  LDL.LU R2, [R1+0x74] ;  /* 0x0000740001027983 */ /* 0x000ea20000300800 */
[----:B------:R-:W-:Y:S01]  /*e280*/  ULDC UR6, c[0x0][0xc] ;  /* 0x0000030000067ab9 */ /* 0x000fe20000000800 */
[----:B------:R-:W-:Y:S01]  /*e290*/  ULDC UR7, c[0x0][0x10] ;  /* 0x0000040000077ab9 */ /* 0x000fe20000000800 */
[----:B------:R-:W2:Y:S01]  /*e2a0*/  LDC R5, c[0x0][0x14] ;  /* 0x00000500ff057b82 */ /* 0x000ea20000000800 */
[----:B------:R-:W-:Y:S01]  /*e2b0*/  UIMAD.WIDE.U32 UR6, UR6, UR7, URZ ;  /* 0x00000007060672a5 */ /* 0x000fe2000f8e003f */
[----:B------:R-:W-:Y:S01]  /*e2c0*/  PRMT R0, RZ, 0x7610, R0 ;  /* 0x00007610ff007816 */ /* 0x000fe20000000000 */
[----:B------:R-:W-:-:S04]  /*e2d0*/  UMOV UR24, 0xffffffff ;  /* 0xffffffff00187882 */ /* 0x000fc80000000000 */
[----:B--2---:R-:W-:-:S04]  /*e2e0*/  IMAD.WIDE.U32 R2, R5, UR6, R2 ;  /* 0x0000000605027c25 */ /* 0x004fc8000f8e0002 */
[----:B------:R-:W-:Y:S01]  /*e2f0*/  IMAD R5, R5, UR7, RZ ;  /* 0x0000000705057c24 */ /* 0x000fe2000f8e02ff */
[----:B------:R-:W-:Y:S01]  /*e300*/  ULDC.64 UR6, c[0x0][0x650] ;  /* 0x0001940000067ab9 */ /* 0x000fe20000000a00 */
[----:B------:R-:W-:Y:S01]  /*e310*/  IMAD.MOV.U32 R19, RZ, RZ, R2 ;  /* 0x000000ffff137224 */ /* 0x000fe200078e0002 */
[----:B------:R-:W-:Y:S01]  /*e320*/  ISETP.GE.U32.AND P0, PT, R2, UR6, PT ;  /* 0x0000000602007c0c */ /* 0x000fe2000bf06070 */
[----:B------:R-:W-:Y:S02]  /*e330*/  IMAD.IADD R22, R3, 0x1, R5 ;  /* 0x0000000103167824 */ /* 0x000fe400078e0205 */
[----:B------:R-:W-:-:S03]  /*e340*/  IMAD.MOV.U32 R2, RZ, RZ, -0x1 ;  /* 0xffffffffff027424 */ /* 0x000fc600078e00ff */
[----:B------:R0:W-:Y:S01]  /*e350*/  STL [R1+0x70], R22 ;  /* 0x0000701601007387 */ /* 0x0001e20000100800 */
[----:B------:R-:W-:-:S03]  /*e360*/  ISETP.GE.U32.AND.EX P0, PT, R22, UR7, PT, P0 ;  /* 0x0000000716007c0c */ /* 0x000fc6000bf06100 */
[----:B------:R0:W-:Y:S04]  /*e370*/  STL [R1+0x74], R19 ;  /* 0x0000741301007387 */ /* 0x0001e80000100800 */
[----:B------:R0:W-:Y:S06]  /*e380*/  STL [R1+0x78], R2 ;  /* 0x0000780201007387 */ /* 0x0001ec0000100800 */
[----:B------:R-:W-:Y:S05]  /*e390*/  @P0 BRA `(.L_x_290) ;  /* 0x00000004006c0947 */ /* 0x000fea0003800000 */
[----:B------:R-:W2:Y:S01]  /*e3a0*/  S2R R14, SR_CTAID.X ;  /* 0x00000000000e7919 */ /* 0x000ea20000002500 */
[----:B------:R-:W5:Y:S01]  /*e3b0*/  LDC.64 R8, c[0x0][0x628] ;  /* 0x00018a00ff087b82 */ /* 0x000f620000000a00 */
[----:B------:R-:W-:Y:S01]  /*e3c0*/  ULDC UR6, c[0x0][0x150] ;  /* 0x0000540000067ab9 */ /* 0x000fe20000000800 */
[----:B------:R-:W-:Y:S01]  /*e3d0*/  IMAD.MOV.U32 R6, RZ, RZ, R19 ;  /* 0x000000ffff067224 */ /* 0x000fe200078e0013 */
[----:B------:R-:W0:Y:S01]  /*e3e0*/  S2R R16, SR_CTAID.Y ;  /* 0x0000000000107919 */ /* 0x000e220000002600 */
[----:B------:R-:W-:-:S04]  /*e3f0*/  IMAD.MOV.U32 R7, RZ, RZ, R22 ;  /* 0x000000ffff077224 */ /* 0x000fc800078e0016 */
[----:B------:R-:W0:Y:S08]  /*e400*/  LDC R17, c[0x0][0x144] ;  /* 0x00005100ff117b82 */ /* 0x000e300000000800 */
[----:B------:R-:W0:Y:S08]  /*e410*/  LDC R10, c[0x0][0x630] ;  /* 0x00018c00ff0a7b82 */ /* 0x000e300000000800 */
[----:B------:R-:W0:Y:S01]  /*e420*/  LDC.64 R12, c[0x0][0x620] ;  /* 0x00018800ff0c7b82 */ /* 0x000e220000000a00 */
[----:B-----5:R-:W-:-:S04]  /*e430*/  ISETP.NE.U32.AND P0, PT, R8, RZ, PT ;  /* 0x000000ff0800720c */ /* 0x020fc80003f05070 */
[----:B------:R-:W-:Y:S02]  /*e440*/  ISETP.NE.AND.EX P0, PT, R9, RZ, PT, P0 ;  /* 0x000000ff0900720c */ /* 0x000fe40003f05300 */
[----:B--2---:R-:W-:-:S05]  /*e450*/  I2FP.F32.U32 R0, R14 ;  /* 0x0000000e00007245 */ /* 0x004fca0000201000 */
[----:B------:R-:W-:-:S04]  /*e460*/  FMUL R0, R0, UR6 ;  /* 0x0000000600007c20 */ /* 0x000fc80008400000 */
[----:B------:R2:W0:Y:S02]  /*e470*/  F2I.U32.TRUNC.NTZ R15, R0 ;  /* 0x00000000000f7305 */ /* 0x000424000020f000 */
[----:B------:R-:W-:Y:S05]  /*e480*/  @!P0 BRA `(.L_x_291) ;  /* 0x0000000000288947 */ /* 0x000fea0003800000 */
[----:B--2---:R-:W2:Y:S02]  /*e490*/  LDC R0, c[0x0][0x634] ;  /* 0x00018d00ff007b82 */ /* 0x004ea40000000800 */
[----:B--2---:R-:W-:-:S05]  /*e4a0*/  IADD3 R7, P0, R19, R0, RZ ;  /* 0x0000000013077210 */ /* 0x004fca0007f1e0ff */
[----:B------:R-:W-:-:S04]  /*e4b0*/  IMAD.X R11, RZ, RZ, R22, P0 ;  /* 0x000000ffff0b7224 */ /* 0x000fc800000e0616 */
[----:B0-----:R-:W-:-:S04]  /*e4c0*/  IMAD.WIDE.U32 R2, R11, R8, RZ ;  /* 0x000000080b027225 */ /* 0x001fc800078e00ff */
[----:B------:R-:W-:-:S04]  /*e4d0*/  IMAD.WIDE.U32 R4, P0, R7, R9, R2 ;  /* 0x0000000907047225 */ /* 0x000fc80007800002 */
[----:B------:R-:W-:-:S04]  /*e4e0*/  IMAD.WIDE.U32 R2, R7, R8, RZ ;  /* 0x0000000807027225 */ /* 0x000fc800078e00ff */
[----:B------:R-:W-:Y:S01]  /*e4f0*/  IMAD.X R7, RZ, RZ, RZ, P0 ;  /* 0x000000ffff077224 */ /* 0x000fe200000e06ff */
[----:B------:R-:W-:Y:S01]  /*e500*/  IADD3 RZ, P0, R3, R4, RZ ;  /* 0x0000000403ff7210 */ /* 0x000fe20007f1e0ff */
[----:B------:R-:W-:-:S04]  /*e510*/  IMAD.MOV.U32 R6, RZ, RZ, R5 ;  /* 0x000000ffff067224 */ /* 0x000fc800078e0005 */
[----:B------:R-:W-:-:S08]  /*e520*/  IMAD.WIDE.U32.X R6, R11, R9, R6, P0 ;  /* 0x000000090b067225 */ /* 0x000fd000000e0406 */
.L_x_291:
[-CC-:B0-----:R-:W-:Y:S01]  /*e530*/  SHF.R.U64 R24, R6, R10.reuse, R7.reuse ;  /* 0x0000000a06187219 */ /* 0x181fe20000001207 */
[----:B------:R-:W0:Y:S01]  /*e540*/  LDC.64 R20, c[0x0][0x640] ;  /* 0x00019000ff147b82 */ /* 0x000e220000000a00 */
[----:B--2---:R-:W-:Y:S01]  /*e550*/  SHF.R.U32.HI R0, RZ, R10, R7 ;  /* 0x0000000aff007219 */ /* 0x004fe20000011607 */
[----:B------:R-:W-:Y:S01]  /*e560*/  IMAD.MOV.U32 R2, RZ, RZ, R19 ;  /* 0x000000ffff027224 */ /* 0x000fe200078e0013 */
[----:B------:R-:W-:Y:S01]  /*e570*/  IADD3 R5, P0, RZ, -R24, RZ ;  /* 0x80000018ff057210 */ /* 0x000fe20007f1e0ff */
[----:B------:R-:W-:Y:S01]  /*e580*/  IMAD.MOV R15, RZ, RZ, -R15 ;  /* 0x000000ffff0f7224 */ /* 0x000fe200078e0a0f */
[----:B------:R-:W-:Y:S01]  /*e590*/  ULDC UR6, c[0x0][0x154] ;  /* 0x0000550000067ab9 */ /* 0x000fe20000000800 */
[----:B------:R-:W-:Y:S02]  /*e5a0*/  IMAD.MOV.U32 R7, RZ, RZ, 0x1 ;  /* 0x00000001ff077424 */ /* 0x000fe400078e00ff */
[----:B------:R-:W2:Y:S01]  /*e5b0*/  LDC R4, c[0x0][0x618] ;  /* 0x00018600ff047b82 */ /* 0x000ea20000000800 */
[----:B------:R-:W-:-:S02]  /*e5c0*/  IMAD.X R3, RZ, RZ, ~R0, P0 ;  /* 0x000000ffff037224 */ /* 0x000fc400000e0e00 */
[----:B------:R-:W-:Y:S02]  /*e5d0*/  IMAD R15, R17, R15, R14 ;  /* 0x0000000f110f7224 */ /* 0x000fe400078e020e */
[-C--:B------:R-:W-:Y:S02]  /*e5e0*/  IMAD R0, R3, R12.reuse, RZ ;  /* 0x0000000c03007224 */ /* 0x080fe400078e02ff */
[----:B------:R-:W-:Y:S01]  /*e5f0*/  IMAD.MOV.U32 R3, RZ, RZ, R22 ;  /* 0x000000ffff037224 */ /* 0x000fe200078e0016 */
[----:B------:R-:W5:Y:S01]  /*e600*/  LDC R6, c[0x0][0x608] ;  /* 0x00018200ff067b82 */ /* 0x000f620000000800 */
[----:B------:R-:W-:-:S04]  /*e610*/  IMAD.WIDE.U32 R2, R5, R12, R2 ;  /* 0x0000000c05027225 */ /* 0x000fc800078e0002 */
[----:B------:R-:W-:-:S03]  /*e620*/  IMAD R5, R5, R13, R0 ;  /* 0x0000000d05057224 */ /* 0x000fc600078e0200 */
[----:B------:R-:W1:Y:S01]  /*e630*/  LDC R18, c[0x0][0x658] ;  /* 0x00019600ff127b82 */ /* 0x000e620000000800 */
[----:B------:R-:W-:Y:S01]  /*e640*/  I2FP.F32.U32 R0, R16 ;  /* 0x0000001000007245 */ /* 0x000fe20000201000 */
[----:B------:R-:W-:Y:S01]  /*e650*/  IMAD.IADD R3, R3, 0x1, R5 ;  /* 0x0000000103037824 */ /* 0x000fe200078e0205 */
[----:B0-----:R-:W-:Y:S01]  /*e660*/  ISETP.NE.U32.AND P0, PT, R20, RZ, PT ;  /* 0x000000ff1400720c */ /* 0x001fe20003f05070 */
[----:B------:R-:W-:Y:S02]  /*e670*/  IMAD.MOV.U32 R5, RZ, RZ, -0x1 ;  /* 0xffffffffff057424 */ /* 0x000fe400078e00ff */
[----:B------:R-:W-:Y:S02]  /*e680*/  FMUL R0, R0, UR6 ;  /* 0x0000000600007c20 */ /* 0x000fe40008400000 */
[----:B------:R-:W0:Y:S01]  /*e690*/  LDC R13, c[0x0][0x148] ;  /* 0x00005200ff0d7b82 */ /* 0x000e220000000800 */
[----:B--2---:R-:W-:Y:S01]  /*e6a0*/  SHF.R.U64 R10, R2, R4, R3 ;  /* 0x00000004020a7219 */ /* 0x004fe20000001203 */
[----:B------:R2:W0:Y:S01]  /*e6b0*/  F2I.U32.TRUNC.NTZ R12, R0 ;  /* 0x00000000000c7305 */ /* 0x000422000020f000 */
[----:B------:R-:W-:-:S02]  /*e6c0*/  ISETP.NE.AND.EX P0, PT, R21, RZ, PT, P0 ;  /* 0x000000ff1500720c */ /* 0x000fc40003f05300 */
[----:B------:R-:W-:-:S03]  /*e6d0*/  SHF.R.U32.HI R3, RZ, R4, R3 ;  /* 0x00000004ff037219 */ /* 0x000fc60000011603 */
[----:B------:R-:W0:Y:S01]  /*e6e0*/  LDC R14, c[0x0][0x600] ;  /* 0x00018000ff0e7b82 */ /* 0x000e220000000800 */
[-CC-:B-----5:R-:W-:Y:S02]  /*e6f0*/  SHF.R.U64 R8, R10, R6.reuse, R3.reuse ;  /* 0x000000060a087219 */ /* 0x1a0fe40000001203 */
[----:B------:R-:W-:-:S05]  /*e700*/  SHF.R.U32.HI R3, RZ, R6, R3 ;  /* 0x00000006ff037219 */ /* 0x000fca0000011603 */
[----:B------:R-:W0:Y:S01]  /*e710*/  LDC R19, c[0x0][0x648] ;  /* 0x00019200ff137b82 */ /* 0x000e220000000800 */
[-CC-:B-1----:R-:W-:Y:S02]  /*e720*/  SHF.R.U64 R11, R8, R18.reuse, R3.reuse ;  /* 0x00000012080b7219 */ /* 0x182fe40000001203 */
[-C--:B------:R-:W-:Y:S02]  /*e730*/  SHF.L.U32 R5, R5, R18.reuse, RZ ;  /* 0x0000001205057219 */ /* 0x080fe400000006ff */
[-C--:B------:R-:W-:Y:S01]  /*e740*/  SHF.R.U32.HI R3, RZ, R18.reuse, R3 ;  /* 0x00000012ff037219 */ /* 0x080fe20000011603 */
[----:B------:R-:W-:Y:S01]  /*e750*/  IMAD.MOV.U32 R2, RZ, RZ, R11 ;  /* 0x000000ffff027224 */ /* 0x000fe200078e000b */
[----:B------:R-:W-:Y:S01]  /*e760*/  SHF.L.U32 R34, R7, R18, RZ ;  /* 0x0000001207227219 */ /* 0x000fe200000006ff */
[----:B------:R-:W1:Y:S01]  /*e770*/  LDC R22, c[0x0][0x638] ;  /* 0x00018e00ff167b82 */ /* 0x000e620000000800 */
[----:B------:R-:W-:-:S07]  /*e780*/  LOP3.LUT R17, RZ, R5, RZ, 0x33, !PT ;  /* 0x00000005ff117212 */ /* 0x000fce00078e33ff */
[----:B------:R-:W0:Y:S01]  /*e790*/  LDC R23, c[0x0][0x610] ;  /* 0x00018400ff177b82 */ /* 0x000e220000000800 */
[----:B--2---:R-:W-:Y:S05]  /*e7a0*/  @!P0 BRA `(.L_x_292) ;  /* 0x0000000000288947 */ /* 0x004fea0003800000 */
[----:B------:R-:W2:Y:S02]  /*e7b0*/  LDC R0, c[0x0][0x64c] ;  /* 0x00019300ff007b82 */ /* 0x000ea40000000800 */
[----:B--2---:R-:W-:-:S05]  /*e7c0*/  IADD3 R7, P0, R11, R0, RZ ;  /* 0x000000000b077210 */ /* 0x004fca0007f1e0ff */
        /* <DEDUP_REMOVED lines=8> */
.L_x_292:
[----:B0-----:R-:W-:Y:S01]  /*e850*/  SHF.R.U64 R0, R2, R19, R3 ;  /* 0x0000001302007219 */ /* 0x001fe20000001203 */
[----:B------:R-:W-:Y:S01]  /*e860*/  VIADD R3, R14, 0xffffffff ;  /* 0xffffffff0e037836 */ /* 0x000fe20000000000 */
[----:B------:R-:W-:Y:S01]  /*e870*/  LOP3.LUT R5, R8, R17, RZ, 0xc0, !PT ;  /* 0x0000001108057212 */ /* 0x000fe200078ec0ff */
[----:B------:R-:W-:Y:S01]  /*e880*/  IMAD.MOV R12, RZ, RZ, -R12 ;  /* 0x000000ffff0c7224 */ /* 0x000fe200078e0a0c */
[----:B------:R-:W-:Y:S01]  /*e890*/  R2UR UR24, R24 ;  /* 0x00000000181872ca */ /* 0x000fe200000e0000 */
[----:B------:R-:W-:Y:S01]  /*e8a0*/  IMAD.MOV R2, RZ, RZ, -R0 ;  /* 0x000000ffff027224 */ /* 0x000fe200078e0a00 */
[----:B------:R-:W-:Y:S01]  /*e8b0*/  LOP3.LUT R3, R10, R3, RZ, 0xc0, !PT ;  /* 0x000000030a037212 */ /* 0x000fe200078ec0ff */
[----:B------:R-:W-:Y:S02]  /*e8c0*/  IMAD R34, R34, R0, R5 ;  /* 0x0000000022227224 */ /* 0x000fe400078e0205 */
[----:B------:R-:W-:Y:S02]  /*e8d0*/  @P2 IMAD R15, R13, R12, R16 ;  /* 0x0000000c0d0f2224 */ /* 0x000fe400078e0210 */
[----:B-1----:R-:W-:-:S02]  /*e8e0*/  IMAD R0, R2, R22, R11 ;  /* 0x0000001602007224 */ /* 0x002fc400078e020b */
[----:B------:R-:W-:Y:S02]  /*e8f0*/  IMAD R34, R34, R23, R15 ;  /* 0x0000001722227224 */ /* 0x000fe400078e020f */
[----:B------:R-:W-:Y:S02]  /*e900*/  IMAD R3, R0, R14, R3 ;  /* 0x0000000e00037224 */ /* 0x000fe400078e0203 */
[----:B------:R-:W-:-:S03]  /*e910*/  IMAD.MOV.U32 R0, RZ, RZ, 0x1 ;  /* 0x00000001ff007424 */ /* 0x000fc600078e00ff */
[----:B------:R-:W-:Y:S02]  /*e920*/  SEL R2, R3, R34, !P2 ;  /* 0x0000002203027207 */ /* 0x000fe40005000000 */
[----:B------:R-:W-:-:S03]  /*e930*/  SEL R34, R34, R3, !P2 ;  /* 0x0000000322227207 */ /* 0x000fc60005000000 */
[----:B------:R2:W-:Y:S04]  /*e940*/  STL [R1+0x78], R2 ;  /* 0x0000780201007387 */ /* 0x0005e80000100800 */
.L_x_290:
[----:B------:R0:W-:Y:S01]  /*e950*/  STL [R1+0x7c], R34 ;  /* 0x00007c2201007387 */ /* 0x0001e20000100800 */
[----:B------:R-:W-:-:S13]  /*e960*/  LOP3.LUT P0, RZ, R0, 0xff, RZ, 0xc0, !PT ;  /* 0x000000ff00ff7812 */ /* 0x000fda000780c0ff */
[----:B0-----:R-:W-:Y:S05]  /*e970*/  @P0 BRA `(.L_x_293) ;  /* 0xffffff2400b00947 */ /* 0x001fea000383ffff */
[----:B------:R-:W-:Y:S05]  /*e980*/  EXIT ;  /* 0x000000000000794d */ /* 0x000fea0003800000 */
.L_x_3:
[----:B------:R-:W2:Y:S01]  /*e990*/  LDL R16, [R1+0x74] ;  /* 0x0000740001107983 */ /* 0x000ea20000100800 */
[----:B------:R-:W-:-:S03]  /*e9a0*/  ULDC.64 UR4, c[0x0][0x650] ;  /* 0x0001940000047ab9 */ /* 0x000fc60000000a00 */
[----:B------:R-:W3:Y:S01]  /*e9b0*/  LDL R17, [R1+0x70] ;  /* 0x0000700001117983 */ /* 0x000ee20000100800 */
[----:B------:R-:W-:Y:S01]  /*e9c0*/  PRMT R4, RZ, 0x7610, R4 ;  /* 0x00007610ff047816 */ /* 0x000fe20000000004 */
[----:B------:R-:W-:Y:S02]  /*e9d0*/  IMAD.MOV.U32 R5, RZ, RZ, -0x1 ;  /* 0xffffffffff057424 */ /* 0x000fe400078e00ff */
[----:B------:R-:W-:Y:S02]  /*e9e0*/  IMAD.MOV.U32 R6, RZ, RZ, -0x1 ;  /* 0xffffffffff067424 */ /* 0x000fe400078e00ff */
[----:B------:R-:W-:Y:S01]  /*e9f0*/  IMAD.MOV.U32 R11, RZ, RZ, -0x1 ;  /* 0xffffffffff0b7424 */ /* 0x000fe200078e00ff */
[----:B--2---:R-:W-:-:S04]  /*ea00*/  ISETP.GE.U32.AND P0, PT, R16, UR4, PT ;  /* 0x0000000410007c0c */ /* 0x004fc8000bf06070 */
[----:B---3--:R-:W-:-:S13]  /*ea10*/  ISETP.GE.U32.AND.EX P0, PT, R17, UR5, PT, P0 ;  /* 0x0000000511007c0c */ /* 0x008fda000bf06100 */
[----:B------:R-:W-:Y:S05]  /*ea20*/  @P0 BRA `(.L_x_294) ;  /* 0x00000004005c0947 */ /* 0x000fea0003800000 */
        /* <DEDUP_REMOVED lines=18> */
.L_x_295:
[-CC-:B------:R-:W-:Y:S01]  /*eb50*/  SHF.R.U64 R11, R8, R12.reuse, R9.reuse ;  /* 0x0000000c080b7219 */ /* 0x180fe20000001209 */
[----:B------:R-:W0:Y:S01]  /*eb60*/  LDC.64 R20, c[0x0][0x640] ;  /* 0x00019000ff147b82 */ /* 0x000e220000000a00 */
[----:B------:R-:W-:Y:S01]  /*eb70*/  SHF.R.U32.HI R3, RZ, R12, R9 ;  /* 0x0000000cff037219 */ /* 0x000fe20000011609 */
[----:B------:R-:W-:Y:S01]  /*eb80*/  ULDC UR4, c[0x0][0x150] ;  /* 0x0000540000047ab9 */ /* 0x000fe20000000800 */
[----:B------:R-:W-:Y:S01]  /*eb90*/  IADD3 R7, P0, RZ, -R11, RZ ;  /* 0x8000000bff077210 */ /* 0x000fe20007f1e0ff */
[----:B------:R-:W-:Y:S01]  /*eba0*/  IMAD.MOV.U32 R4, RZ, RZ, R16 ;  /* 0x000000ffff047224 */ /* 0x000fe200078e0010 */
[----:B------:R-:W-:Y:S01]  /*ebb0*/  I2FP.F32.U32 R6, R2 ;  /* 0x0000000200067245 */ /* 0x000fe20000201000 */
[----:B------:R-:W-:Y:S02]  /*ebc0*/  IMAD.MOV.U32 R5, RZ, RZ, R17 ;  /* 0x000000ffff057224 */ /* 0x000fe400078e0011 */
[----:B------:R-:W1:Y:S01]  /*ebd0*/  LDC R10, c[0x0][0x618] ;  /* 0x00018600ff0a7b82 */ /* 0x000e620000000800 */
[----:B------:R-:W-:-:S02]  /*ebe0*/  IMAD.X R3, RZ, RZ, ~R3, P0 ;  /* 0x000000ffff037224 */ /* 0x000fc400000e0e03 */
[----:B------:R-:W-:Y:S01]  /*ebf0*/  FMUL R9, R6, UR4 ;  /* 0x0000000406097c20 */ /* 0x000fe20008400000 */
[----:B------:R-:W-:Y:S01]  /*ec00*/  IMAD.WIDE.U32 R4, R7, R14, R4 ;  /* 0x0000000e07047225 */ /* 0x000fe200078e0004 */
[----:B------:R-:W-:-:S03]  /*ec10*/  ULDC UR4, c[0x0][0x154] ;  /* 0x0000550000047ab9 */ /* 0x000fc60000000800 */
[----:B------:R-:W-:Y:S01]  /*ec20*/  IMAD R6, R3, R14, RZ ;  /* 0x0000000e03067224 */ /* 0x000fe200078e02ff */
[----:B------:R-:W2:Y:S01]  /*ec30*/  LDC R13, c[0x0][0x144] ;  /* 0x00005100ff0d7b82 */ /* 0x000ea20000000800 */
[----:B------:R-:W3:Y:S02]  /*ec40*/  F2I.U32.TRUNC.NTZ R9, R9 ;  /* 0x0000000900097305 */ /* 0x000ee4000020f000 */
[----:B------:R-:W-:Y:S02]  /*ec50*/  IMAD R3, R7, R15, R6 ;  /* 0x0000000f07037224 */ /* 0x000fe400078e0206 */
[----:B------:R-:W-:Y:S02]  /*ec60*/  IMAD.MOV.U32 R6, RZ, RZ, -0x1 ;  /* 0xffffffffff067424 */ /* 0x000fe400078e00ff */
[----:B------:R-:W-:Y:S01]  /*ec70*/  IMAD.IADD R3, R5, 0x1, R3 ;  /* 0x0000000105037824 */ /* 0x000fe200078e0203 */
[----:B------:R-:W4:Y:S01]  /*ec80*/  LDC R12, c[0x0][0x608] ;  /* 0x00018200ff0c7b82 */ /* 0x000f220000000800 */
[----:B------:R-:W-:-:S02]  /*ec90*/  I2FP.F32.U32 R5, R0 ;  /* 0x0000000000057245 */ /* 0x000fc40000201000 */
[----:B0-----:R-:W-:-:S03]  /*eca0*/  ISETP.NE.U32.AND P0, PT, R20, RZ, PT ;  /* 0x000000ff1400720c */ /* 0x001fc60003f05070 */
[----:B------:R-:W-:Y:S01]  /*ecb0*/  FMUL R5, R5, UR4 ;  /* 0x0000000405057c20 */ /* 0x000fe20008400000 */
[----:B------:R-:W-:Y:S01]  /*ecc0*/  ISETP.NE.AND.EX P0, PT, R21, RZ, PT, P0 ;  /* 0x000000ff1500720c */ /* 0x000fe20003f05300 */
[----:B------:R-:W0:Y:S01]  /*ecd0*/  LDC R7, c[0x0][0x658] ;  /* 0x00019600ff077b82 */ /* 0x000e220000000800 */
[-C--:B-1----:R-:W-:Y:S01]  /*ece0*/  SHF.R.U64 R8, R4, R10.reuse, R3 ;  /* 0x0000000a04087219 */ /* 0x082fe20000001203 */
[----:B---3--:R-:W-:Y:S01]  /*ecf0*/  IMAD.MOV R4, RZ, RZ, -R9 ;  /* 0x000000ffff047224 */ /* 0x008fe200078e0a09 */
[----:B------:R-:W-:Y:S02]  /*ed00*/  SHF.R.U32.HI R3, RZ, R10, R3 ;  /* 0x0000000aff037219 */ /* 0x000fe40000011603 */
[----:B------:R1:W3:Y:S03]  /*ed10*/  F2I.U32.TRUNC.NTZ R10, R5 ;  /* 0x00000005000a7305 */ /* 0x0002e6000020f000 */
[----:B------:R-:W1:Y:S01]  /*ed20*/  LDC R17, c[0x0][0x148] ;  /* 0x00005200ff117b82 */ /* 0x000e620000000800 */
[----:B--2---:R-:W-:-:S02]  /*ed30*/  IMAD R19, R13, R4, R2 ;  /* 0x000000040d137224 */ /* 0x004fc400078e0202 */
[----:B------:R-:W-:-:S05]  /*ed40*/  IMAD.MOV.U32 R4, RZ, RZ, 0x1 ;  /* 0x00000001ff047424 */ /* 0x000fca00078e00ff */
[----:B------:R-:W2:Y:S01]  /*ed50*/  LDC R14, c[0x0][0x600] ;  /* 0x00018000ff0e7b82 */ /* 0x000ea20000000800 */
[-CC-:B----4-:R-:W-:Y:S02]  /*ed60*/  SHF.R.U64 R13, R8, R12.reuse, R3.reuse ;  /* 0x0000000c080d7219 */ /* 0x190fe40000001203 */
[----:B------:R-:W-:-:S05]  /*ed70*/  SHF.R.U32.HI R2, RZ, R12, R3 ;  /* 0x0000000cff027219 */ /* 0x000fca0000011603 */
[----:B------:R-:W4:Y:S01]  /*ed80*/  LDC R16, c[0x0][0x648] ;  /* 0x00019200ff107b82 */ /* 0x000f220000000800 */
[-CC-:B0-----:R-:W-:Y:S02]  /*ed90*/  SHF.R.U64 R15, R13, R7.reuse, R2.reuse ;  /* 0x000000070d0f7219 */ /* 0x181fe40000001202 */
[-C--:B------:R-:W-:Y:S02]  /*eda0*/  SHF.L.U32 R6, R6, R7.reuse, RZ ;  /* 0x0000000706067219 */ /* 0x080fe400000006ff */
[-C--:B------:R-:W-:Y:S01]  /*edb0*/  SHF.R.U32.HI R3, RZ, R7.reuse, R2 ;  /* 0x00000007ff037219 */ /* 0x080fe20000011602 */
[----:B------:R-:W-:Y:S01]  /*edc0*/  IMAD.MOV.U32 R2, RZ, RZ, R15 ;  /* 0x000000ffff027224 */ /* 0x000fe200078e000f */
[----:B------:R-:W-:Y:S01]  /*edd0*/  SHF.L.U32 R12, R4, R7, RZ ;  /* 0x00000007040c7219 */ /* 0x000fe200000006ff */
[----:B------:R-:W0:Y:S01]  /*ede0*/  LDC R18, c[0x0][0x638] ;  /* 0x00018e00ff127b82 */ /* 0x000e220000000800 */
[----:B------:R-:W-:-:S07]  /*edf0*/  LOP3.LUT R22, RZ, R6, RZ, 0x33, !PT ;  /* 0x00000006ff167212 */ /* 0x000fce00078e33ff */
        /* <DEDUP_REMOVED lines=12> */
.L_x_296:
[----:B----4-:R-:W-:Y:S01]  /*eec0*/  SHF.R.U64 R3, R2, R16, R3 ;  /* 0x0000001002037219 */ /* 0x010fe20000001203 */
[----:B--2---:R-:W-:Y:S01]  /*eed0*/  VIADD R5, R14, 0xffffffff ;  /* 0xffffffff0e057836 */ /* 0x004fe20000000000 */
[----:B------:R-:W-:Y:S01]  /*eee0*/  LOP3.LUT R2, R13, R22, RZ, 0xc0, !PT ;  /* 0x000000160d027212 */ /* 0x000fe200078ec0ff */
[----:B------:R-:W-:Y:S02]  /*eef0*/  IMAD.MOV R10, RZ, RZ, -R10 ;  /* 0x000000ffff0a7224 */ /* 0x000fe400078e0a0a */
[----:B------:R-:W-:Y:S02]  /*ef00*/  IMAD.MOV R4, RZ, RZ, -R3 ;  /* 0x000000ffff047224 */ /* 0x000fe400078e0a03 */
[----:B------:R-:W-:Y:S01]  /*ef10*/  IMAD R2, R12, R3, R2 ;  /* 0x000000030c027224 */ /* 0x000fe200078e0202 */
[----:B------:R-:W-:Y:S01]  /*ef20*/  LOP3.LUT R3, R8, R5, RZ, 0xc0, !PT ;  /* 0x0000000508037212 */ /* 0x000fe200078ec0ff */
[----:B------:R-:W-:Y:S02]  /*ef30*/  @P2 IMAD R19, R17, R10, R0 ;  /* 0x0000000a11132224 */ /* 0x000fe400078e0200 */
[----:B0-----:R-:W-:-:S02]  /*ef40*/  IMAD R0, R4, R18, R15 ;  /* 0x0000001204007224 */ /* 0x001fc400078e020f */
[----:B------:R-:W-:Y:S02]  /*ef50*/  IMAD R5, R2, R23, R19 ;  /* 0x0000001702057224 */ /* 0x000fe400078e0213 */
[----:B------:R-:W-:Y:S02]  /*ef60*/  IMAD R0, R0, R14, R3 ;  /* 0x0000000e00007224 */ /* 0x000fe400078e0203 */
[----:B------:R-:W-:-:S03]  /*ef70*/  IMAD.MOV.U32 R4, RZ, RZ, 0x1 ;  /* 0x00000001ff047424 */ /* 0x000fc600078e00ff */
[----:B------:R-:W-:Y:S02]  /*ef80*/  SEL R6, R0, R5, !P2 ;  /* 0x0000000500067207 */ /* 0x000fe40005000000 */
[----:B------:R-:W-:-:S07]  /*ef90*/  SEL R5, R5, R0, !P2 ;  /* 0x0000000005057207 */ /* 0x000fce0005000000 */
.L_x_294:
[----:B------:R-:W-:-:S08]  /*efa0*/  NOP ;  /* 0x0000000000007918 */ /* 0x000fd00000000000 */
[----:B------:R-:W0:-:S00]  /*efb0*/  USETMAXREG.DEALLOC.CTAPOOL 0x28 ;  /* 0x00000028000079c8 */ /* 0x000e0000080e0500 */
[----:B------:R-:W-:-:S13]  /*efc0*/  ISETP.NE.AND P0, PT, RZ, UR8, PT ;  /* 0x00000008ff007c0c */ /* 0x000fda000bf05270 */
[----:B------:R-:W-:Y:S05]  /*efd0*/  @P0 EXIT ;  /* 0x000000000000094d */ /* 0x000fea0003800000 */
[----:B0-----:R-:W-:Y:S01]  /*efe0*/  LOP3.LUT P0, RZ, R4, 0xff, RZ, 0xc0, !PT ;  /* 0x000000ff04ff7812 */ /* 0x001fe2000780c0ff */
[----:B------:R-:W-:Y:S02]  /*eff0*/  IMAD.MOV.U32 R0, RZ, RZ, 0x1 ;  /* 0x00000001ff007424 */ /* 0x000fe400078e00ff */
[----:B------:R-:W-:-:S10]  /*f000*/  IMAD.MOV.U32 R8, RZ, RZ, RZ ;  /* 0x000000ffff087224 */ /* 0x000fd400078e00ff */
[----:B------:R-:W-:Y:S05]  /*f010*/  @!P0 BRA `(.L_x_297) ;  /* 0x0000000c00508947 */ /* 0x000fea0003800000 */
[----:B------:R-:W0:Y:S01]  /*f020*/  S2R R2, SR_TID.X ;  /* 0x0000000000027919 */ /* 0x000e220000002100 */
[----:B------:R-:W-:Y:S01]  /*f030*/  ULDC UR4, c[0x0][0x28c] ;  /* 0x0000a30000047ab9 */ /* 0x000fe20000000800 */
[----:B------:R-:W-:Y:S01]  /*f040*/  ULDC UR6, c[0x0][0x658] ;  /* 0x0001960000067ab9 */ /* 0x000fe20000000800 */
[----:B------:R-:W-:Y:S01]  /*f050*/  UIADD3 UR10, UR4, 0x7f, URZ ;  /* 0x0000007f040a7890 */ /* 0x000fe2000fffe03f */
[----:B------:R-:W-:Y:S01]  /*f060*/  BSSY B0, `(.L_x_297) ;  /* 0x00000cf000007945 */ /* 0x000fe20003800000 */
[----:B------:R-:W-:Y:S01]  /*f070*/  UMOV UR7, 0xffffffff ;  /* 0xffffffff00077882 */ /* 0x000fe20000000000 */
[----:B------:R-:W-:Y:S01]  /*f080*/  ULDC UR5, c[0x0][0x600] ;  /* 0x0001800000057ab9 */ /* 0x000fe20000000800 */
[----:B------:R-:W-:Y:S01]  /*f090*/  UMOV UR9, 0x1 ;  /* 0x0000000100097882 */ /* 0x000fe20000000000 */
[----:B------:R-:W-:Y:S01]  /*f0a0*/  USHF.L.U32 UR7, UR7, UR6, URZ ;  /* 0x0000000607077299 */ /* 0x000fe2000800063f */
[----:B------:R-:W-:Y:S01]  /*f0b0*/  IMAD.MOV.U32 R9, RZ, RZ, 0x1 ;  /* 0x00000001ff097424 */ /* 0x000fe200078e00ff */
[----:B------:R-:W-:Y:S01]  /*f0c0*/  UIADD3 UR4, UR5, -0x1, URZ ;  /* 0xffffffff05047890 */ /* 0x000fe2000fffe03f */
[----:B------:R-:W-:Y:S01]  /*f0d0*/  IMAD.MOV.U32 R0, RZ, RZ, 0x1 ;  /* 0x00000001ff007424 */ /* 0x000fe200078e00ff */
[----:B------:R-:W-:Y:S01]  /*f0e0*/  USHF.R.S32.HI UR11, URZ, 0x1f, UR10 ;  /* 0x0000001f3f0b7899 */ /* 0x000fe2000801140a */
[----:B------:R-:W-:Y:S01]  /*f0f0*/  IMAD.MOV.U32 R8, RZ, RZ, RZ ;  /* 0x000000ffff087224 */ /* 0x000fe200078e00ff */
[----:B------:R-:W-:Y:S01]  /*f100*/  ULDC UR8, c[0x0][0xc] ;  /* 0x0000030000087ab9 */ /* 0x000fe20000000800 */
[----:B------:R-:W-:-:S02]  /*f110*/  USHF.L.U32 UR5, UR9, UR6, URZ ;  /* 0x0000000609057299 */ /* 0x000fc4000800063f */
[----:B------:R-:W-:Y:S01]  /*f120*/  ULEA.HI UR11, UR11, UR10, URZ, 0x7 ;  /* 0x0000000a0b0b7291 */ /* 0x000fe2000f8f383f */
[----:B------:R-:W-:Y:S01]  /*f130*/  ULDC UR9, c[0x0][0x10] ;  /* 0x0000040000097ab9 */ /* 0x000fe20000000800 */
[----:B------:R-:W-:Y:S02]  /*f140*/  ULOP3.LUT UR6, URZ, UR7, URZ, 0x33, !UPT ;  /* 0x000000073f067292 */ /* 0x000fe4000f8e333f */
[----:B------:R-:W-:Y:S01]  /*f150*/  UIMAD.WIDE.U32 UR8, UR8, UR9, URZ ;  /* 0x00000009080872a5 */ /* 0x000fe2000f8e003f */
[----:B------:R-:W-:Y:S01]  /*f160*/  ULDC UR7, c[0x0][0x14] ;  /* 0x0000050000077ab9 */ /* 0x000fe20000000800 */
[----:B------:R-:W-:Y:S02]  /*f170*/  USHF.R.S32.HI UR20, URZ, 0x7, UR11 ;  /* 0x000000073f147899 */ /* 0x000fe4000801140b */
[----:B------:R-:W-:Y:S02]  /*f180*/  UIMAD.WIDE.U32 UR22, UR8, UR7, URZ ;  /* 0x00000007081672a5 */ /* 0x000fe4000f8e003f */
[----:B------:R-:W-:-:S02]  /*f190*/  UIMAD UR18, UR9, UR7, URZ ;  /* 0x00000007091272a4 */ /* 0x000fc4000f8e023f */
[----:B------:R-:W-:Y:S01]  /*f1a0*/  ULOP3.LUT UR26, UR13, 0x2, URZ, 0xfc, !UPT ;  /* 0x000000020d1a7892 */ /* 0x000fe2000f8efc3f */
[C---:B0-----:R-:W-:Y:S01]  /*f1b0*/  LOP3.LUT P3, RZ, R2.reuse, 0x7f, RZ, 0xc0, !PT ;  /* 0x0000007f02ff7812 */ /* 0x041fe2000786c0ff */
[----:B------:R-:W-:Y:S01]  /*f1c0*/  UIADD3 UR18, UR23, UR18, URZ ;  /* 0x0000001217127290 */ /* 0x000fe2000fffe03f */
[----:B------:R-:W-:Y:S01]  /*f1d0*/  LOP3.LUT P0, RZ, R2, 0x1f, RZ, 0xc0, !PT ;  /* 0x0000001f02ff7812 */ /* 0x000fe2000780c0ff */
[----:B------:R-:W-:Y:S01]  /*f1e0*/  UIADD3 UR27, UR20, 0x1, URZ ;  /* 0x00000001141b7890 */ /* 0x000fe2000fffe03f */
[----:B------:R-:W-:Y:S02]  /*f1f0*/  ULDC.64 UR24, c[0x0][0x198] ;  /* 0x0000660000187ab9 */ /* 0x000fe40000000a00 */
[----:B------:R-:W-:-:S13]  /*f200*/  PLOP3.LUT P0, PT, P0, P3, PT, 0x8a, 0x0 ;  /* 0x000000000000781c */ /* 0x000fda0000707172 */
.L_x_309:
[----:B------:R-:W-:-:S03]  /*f210*/  UMOV UR7, 0xffffffff ;  /* 0xffffffff00077882 */ /* 0x000fc60000000000 */
[----:B------:R-:W-:Y:S05]  /*f220*/  BRA.DIV UR7, `(.L_x_298) ;  /* 0x0000000e07ec7947 */ /* 0x000fea000b800000 */
[----:B------:R-:W-:-:S13]  /*f230*/  ELECT P1, URZ, PT ;  /* 0x00000000003f782f */ /* 0x000fda0003820000 */
.L_x_321:
[----:B------:R-:W0:Y:S01]  /*f240*/  LDC R2, c[0x0][0x28c] ;  /* 0x0000a300ff027b82 */ /* 0x000e220000000800 */
[----:B------:R-:W-:Y:S01]  /*f250*/  BSSY B1, `(.L_x_299) ;  /* 0x0000038000017945 */ /* 0x000fe20003800000 */
[----:B0-----:R-:W-:-:S13]  /*f260*/  ISETP.LT.OR P1, PT, R2, 0x1, !P1 ;  /* 0x000000010200780c */ /* 0x001fda0004f21670 */
[----:B------:R-:W-:Y:S05]  /*f270*/  @P1 BRA `(.L_x_300) ;  /* 0x0000000000d41947 */ /* 0x000fea0003800000 */
[----:B------:R-:W-:Y:S02]  /*f280*/  IMAD.SHL.U32 R6, R6, 0x100, RZ ;  /* 0x0000010006067824 */ /* 0x000fe400078e00ff */
[----:B------:R-:W-:Y:S02]  /*f290*/  IMAD.SHL.U32 R7, R5, 0x80, RZ ;  /* 0x0000008005077824 */ /* 0x000fe400078e00ff */
[----:B------:R-:W-:Y:S02]  /*f2a0*/  IMAD.MOV.U32 R12, RZ, RZ, RZ ;  /* 0x000000ffff0c7224 */ /* 0x000fe400078e00ff */
[----:B------:R-:W-:Y:S02]  /*f2b0*/  IMAD.U32 R14, RZ, RZ, UR27 ;  /* 0x0000001bff0e7e24 */ /* 0x000fe4000f8e00ff */
[----:B------:R-:W-:Y:S02]  /*f2c0*/  IMAD.MOV.U32 R2, RZ, RZ, R0 ;  /* 0x000000ffff027224 */ /* 0x000fe400078e0000 */
[----:B------:R-:W-:-:S07]  /*f2d0*/  IMAD.MOV.U32 R3, RZ, RZ, R8 ;  /* 0x000000ffff037224 */ /* 0x000fce00078e0008 */
.L_x_304:
[----:B------:R-:W0:Y:S01]  /*f2e0*/  S2R R5, SR_CgaCtaId ;  /* 0x0000000000057919 */ /* 0x000e220000008800 */
[----:B------:R-:W-:-:S04]  /*f2f0*/  MOV R4, 0x400 ;  /* 0x0000040000047802 */ /* 0x000fc80000000f00 */
[----:B0-----:R-:W-:Y:S02]  /*f300*/  LEA R10, R5, R4, 0x18 ;  /* 0x00000004050a7211 */ /* 0x001fe400078ec0ff */
[----:B------:R-:W-:Y:S01]  /*f310*/  SHF.L.U32 R4, R2, 0x1f, RZ ;  /* 0x0000001f02047819 */ /* 0x000fe200000006ff */
[----:B------:R-:W0:Y:S02]  /*f320*/  @!P3 LDC R5, c[0x0][0x500] ;  /* 0x00014000ff05bb82 */ /* 0x000e240000000800 */
[----:B------:R-:W-:-:S04]  /*f330*/  IMAD R13, R3, 0x8, R10 ;  /* 0x00000008030d7824 */ /* 0x000fc800078e020a */
[----:B------:R-:W1:Y:S02]  /*f340*/  SYNCS.PHASECHK.TRANS64.TRYWAIT P1, [R13+URZ+0x28], R4 ;  /* 0x000028040d0075a7 */ /* 0x000e64000802017f */
[----:B-1----:R-:W-:Y:S05]  /*f350*/  @!P1 BRA `(.L_x_301) ;  /* 0x0000000c00c09947 */ /* 0x002fea0003800000 */
.L_x_322:
[----:B------:R-:W-:Y:S01]  /*f360*/  UPRMT UR7, UR26, 0x9910, URZ ;  /* 0x000099101a077896 */ /* 0x000fe2000800003f */
[----:B0-----:R0:W-:Y:S03]  /*f370*/  @!P3 SYNCS.ARRIVE.TRANS64 RZ, [R13+URZ], R5 ;  /* 0x000000050dffb9a7 */ /* 0x0011e6000800003f */
[----:B------:R-:W-:-:S06]  /*f380*/  UISETP.NE.AND UP0, UPT, UR7, 0x2, UPT ;  /* 0x000000020700788c */ /* 0x000fcc000bf05270 */
[----:B------:R-:W-:-:S13]  /*f390*/  PLOP3.LUT P1, PT, PT, PT, UP0, 0x80, 0x0 ;  /* 0x000000000000781c */ /* 0x000fda0003f2f008 */
[----:B0-----:R-:W-:Y:S05]  /*f3a0*/  @P1 BRA `(.L_x_302) ;  /* 0x0000000000041947 */ /* 0x001fea0003800000 */
[----:B------:R-:W-:Y:S01]  /*f3b0*/  BPT.TRAP 0x1 ;  /* 0x000000040000795c */ /* 0x000fe20000300000 */
.L_x_302:
[----:B------:R-:W-:Y:S05]  /*f3c0*/  @P0 BRA `(.L_x_303) ;  /* 0x0000000000040947 */ /* 0x000fea0003800000 */
[----:B------:R-:W-:Y:S01]  /*f3d0*/  BPT.TRAP 0x1 ;  /* 0x000000040000795c */ /* 0x000fe20000300000 */
.L_x_303:
[--C-:B-1----:R-:W-:Y:S01]  /*f3e0*/  IMAD R4, R3, 0x4000, R10.reuse ;  /* 0x0000400003047824 */ /* 0x102fe200078e020a */
[----:B------:R-:W-:Y:S01]  /*f3f0*/  R2UR UR9, R13 ;  /* 0x000000000d0972ca */ /* 0x000fe200000e0000 */
[----:B------:R-:W-:Y:S01]  /*f400*/  IMAD R10, R3, 0x8000, R10 ;  /* 0x00008000030a7824 */ /* 0x000fe200078e020a */
[----:B------:R-:W-:Y:S01]  /*f410*/  UIADD3 UR14, UP0, UR24, 0xf0, URZ ;  /* 0x000000f0180e7890 */ /* 0x000fe2000ff1e03f */
[----:B------:R-:W-:Y:S01]  /*f420*/  VIADD R14, R14, 0xffffffff ;  /* 0xffffffff0e0e7836 */ /* 0x000fe20000000000 */
[----:B------:R-:W-:Y:S01]  /*f430*/  R2UR UR7, R4 ;  /* 0x00000000040772ca */ /* 0x000fe200000e0000 */
[----:B------:R-:W-:Y:S01]  /*f440*/  UIADD3 UR28, UP1, UR24, 0x1f0, URZ ;  /* 0x000001f0181c7890 */ /* 0x000fe2000ff3e03f */
[----:B------:R-:W-:Y:S01]  /*f450*/  R2UR UR8, R10 ;  /* 0x000000000a0872ca */ /* 0x000fe200000e0000 */
[----:B------:R-:W-:Y:S01]  /*f460*/  UIADD3.X UR15, URZ, UR25, URZ, UP0, !UPT ;  /* 0x000000193f0f7290 */ /* 0x000fe200087fe43f */
[----:B------:R-:W-:Y:S01]  /*f470*/  R2UR UR11, R7 ;  /* 0x00000000070b72ca */ /* 0x000fe200000e0000 */
[----:B------:R-:W-:Y:S01]  /*f480*/  VIADD R3, R3, 0x1 ;  /* 0x0000000103037836 */ /* 0x000fe20000000000 */
[----:B------:R-:W-:Y:S01]  /*f490*/  R2UR UR10, R12 ;  /* 0x000000000c0a72ca */ /* 0x000fe200000e0000 */
[----:B------:R-:W-:Y:S01]  /*f4a0*/  UIADD3.X UR29, URZ, UR25, URZ, UP1, !UPT ;  /* 0x000000193f1d7290 */ /* 0x000fe20008ffe43f */
[----:B------:R-:W-:Y:S01]  /*f4b0*/  R2UR UR12, R11 ;  /* 0x000000000b0c72ca */ /* 0x000fe200000e0000 */
[----:B------:R-:W-:Y:S01]  /*f4c0*/  UMOV UR16, 0x0 ;  /* 0x0000000000107882 */ /* 0x000fe20000000000 */
[----:B------:R-:W-:Y:S01]  /*f4d0*/  R2UR UR21, R6 ;  /* 0x00000000061572ca */ /* 0x000fe200000e0000 */
[----:B------:R-:W-:Y:S01]  /*f4e0*/  UMOV UR17, 0x10000000 ;  /* 0x1000000000117882 */ /* 0x000fe20000000000 */
[----:B------:R-:W-:Y:S01]  /*f4f0*/  ISETP.GT.AND P4, PT, R14, 0x1, PT ;  /* 0x000000010e00780c */ /* 0x000fe20003f84270 */
[----:B------:R-:W-:Y:S01]  /*f500*/  UIADD3 UR7, UR7, 0x100, URZ ;  /* 0x0000010007077890 */ /* 0x000fe2000fffe03f */
[----:B------:R-:W-:Y:S01]  /*f510*/  ISETP.NE.AND P1, PT, R3, 0x5, PT ;  /* 0x000000050300780c */ /* 0x000fe20003f25270 */
[----:B------:R-:W-:Y:S01]  /*f520*/  UIADD3 UR19, UR8, 0x14100, URZ ;  /* 0x0001410008137890 */ /* 0x000fe2000fffe03f */
[----:B------:R-:W-:-:S02]  /*f530*/  VIADD R12, R12, 0x80 ;  /* 0x000000800c0c7836 */ /* 0x000fc40000000000 */
[----:B------:R-:W-:Y:S02]  /*f540*/  SEL R5, RZ, 0x1, P1 ;  /* 0x00000001ff057807 */ /* 0x000fe40000800000 */
[----:B------:R-:W-:Y:S01]  /*f550*/  UMOV UR8, UR7 ;  /* 0x0000000700087c82 */ /* 0x000fe20008000000 */
[----:B------:R-:W-:Y:S01]  /*f560*/  SEL R3, R3, RZ, P1 ;  /* 0x000000ff03037207 */ /* 0x000fe20000800000 */
[----:B------:R0:W-:Y:S01]  /*f570*/  UTMALDG.3D [UR8], [UR14], desc[UR16] ;  /* 0x000010080e0075b4 */ /* 0x0001e20008011000 */
[----:B------:R-:W-:Y:S01]  /*f580*/  LOP3.LUT R2, R2, R5, RZ, 0x3c, !PT ;  /* 0x0000000502027212 */ /* 0x000fe200078e3cff */
[----:B0-----:R-:W-:Y:S01]  /*f590*/  UMOV UR8, UR19 ;  /* 0x0000001300087c82 */ /* 0x001fe20008000000 */
[----:B------:R-:W-:Y:S02]  /*f5a0*/  UMOV UR11, UR21 ;  /* 0x00000015000b7c82 */ /* 0x000fe40008000000 */
[----:B------:R0:W-:Y:S02]  /*f5b0*/  UTMALDG.3D [UR8], [UR28], desc[UR16] ;  /* 0x000010081c0075b4 */ /* 0x0001e40008011000 */
[----:B0-----:R-:W-:Y:S05]  /*f5c0*/  @P4 BRA `(.L_x_304) ;  /* 0xfffffffc00444947 */ /* 0x001fea000383ffff */
.L_x_300:
[----:B------:R-:W-:Y:S05]  /*f5d0*/  BSYNC B1 ;  /* 0x0000000000017941 */ /* 0x000fea0003800000 */
.L_x_299:
[----:B------:R-:W2:Y:S01]  /*f5e0*/  LDL.LU R15, [R1+0x70] ;  /* 0x00007000010f7983 */ /* 0x000ea20000300800 */
[----:B------:R-:W-:Y:S01]  /*f5f0*/  LOP3.LUT P5, RZ, R9, 0xff, RZ, 0xc0, !PT ;  /* 0x000000ff09ff7812 */ /* 0x000fe200078ac0ff */
[----:B------:R-:W-:Y:S01]  /*f600*/  VIADD R8, R8, UR20 ;  /* 0x0000001408087c36 */ /* 0x000fe20008000000 */
[----:B------:R-:W-:Y:S01]  /*f610*/  ULDC.64 UR8, c[0x0][0x650] ;  /* 0x0001940000087ab9 */ /* 0x000fe20000000a00 */
[----:B------:R-:W3:Y:S01]  /*f620*/  LDL.LU R13, [R1+0x74] ;  /* 0x00007400010d7983 */ /* 0x000ee20000300800 */
[----:B------:R-:W-:Y:S01]  /*f630*/  IMAD.U32 R5, RZ, RZ, UR20 ;  /* 0x00000014ff057e24 */ /* 0x000fe2000f8e00ff */
[----:B------:R-:W-:Y:S01]  /*f640*/  UISETP.GE.U32.AND UP0, UPT, UR20, 0x5, UPT ;  /* 0x000000051400788c */ /* 0x000fe2000bf06070 */
[----:B------:R-:W-:Y:S01]  /*f650*/  ISETP.GT.U32.AND P1, PT, R8, 0x4, PT ;  /* 0x000000040800780c */ /* 0x000fe20003f24070 */
[----:B------:R-:W-:Y:S01]  /*f660*/  BSSY B1, `(.L_x_305) ;  /* 0x000006c000017945 */ /* 0x000fe20003800000 */
[----:B------:R-:W-:Y:S01]  /*f670*/  IMAD.MOV.U32 R6, RZ, RZ, -0x1 ;  /* 0xffffffffff067424 */ /* 0x000fe200078e00ff */
[----:B------:R-:W-:Y:S01]  /*f680*/  PRMT R9, RZ, 0x7610, R9 ;  /* 0x00007610ff097816 */ /* 0x000fe20000000009 */
[----:B------:R-:W-:Y:S01]  /*f690*/  IMAD.MOV.U32 R11, RZ, RZ, -0x1 ;  /* 0xffffffffff0b7424 */ /* 0x000fe200078e00ff */
[----:B------:R-:W-:-:S02]  /*f6a0*/  ISETP.LT.U32.AND P1, PT, R5, 0x5, P1 ;  /* 0x000000050500780c */ /* 0x000fc40000f21070 */
[----:B------:R-:W0:Y:S01]  /*f6b0*/  @P5 S2R R3, SR_CgaCtaId ;  /* 0x0000000000035919 */ /* 0x000e220000008800 */
[----:B------:R-:W-:Y:S02]  /*f6c0*/  @P5 MOV R2, 0x400 ;  /* 0x0000040000025802 */ /* 0x000fe40000000f00 */
[----:B------:R-:W-:Y:S02]  /*f6d0*/  PLOP3.LUT P4, PT, PT, PT, UP0, 0x80, 0x0 ;  /* 0x000000000000781c */ /* 0x000fe40003f8f008 */
[----:B0-----:R-:W-:Y:S01]  /*f6e0*/  @P5 LEA R4, R3, R2, 0x18 ;  /* 0x0000000203045211 */ /* 0x001fe200078ec0ff */
[----:B------:R-:W-:-:S03]  /*f6f0*/  IMAD.WIDE.U32 R2, R8, -0x33333333, RZ ;  /* 0xcccccccd08027825 */ /* 0x000fc600078e00ff */
[----:B------:R0:W-:Y:S02]  /*f700*/  @P5 SYNCS.ARRIVE.TRANS64.A1T0 RZ, [R4+URZ+0x68], RZ ;  /* 0x000068ff04ff59a7 */ /* 0x0001e4000810003f */
[----:B------:R-:W-:Y:S02]  /*f710*/  SHF.R.U32.HI R5, RZ, 0x2, R3 ;  /* 0x00000002ff057819 */ /* 0x000fe40000011603 */
[----:B------:R-:W-:Y:S02]  /*f720*/  SEL R3, RZ, 0x1, !P1 ;  /* 0x00000001ff037807 */ /* 0x000fe40004800000 */
[----:B------:R-:W-:Y:S01]  /*f730*/  PRMT R2, RZ, 0x7610, R2 ;  /* 0x00007610ff027816 */ /* 0x000fe20000000002 */
[----:B------:R-:W-:Y:S01]  /*f740*/  IMAD R8, R5, -0x5, R8 ;  /* 0xfffffffb05087824 */ /* 0x000fe200078e0208 */
[----:B------:R-:W-:-:S04]  /*f750*/  LOP3.LUT R0, R0, R3, RZ, 0x3c, !PT ;  /* 0x0000000300007212 */ /* 0x000fc800078e3cff */
[----:B------:R-:W-:Y:S01]  /*f760*/  @P4 LOP3.LUT R0, R0, 0x1, R5, 0x78, !PT ;  /* 0x0000000100004812 */ /* 0x000fe200078e7805 */
[----:B------:R-:W-:Y:S01]  /*f770*/  IMAD.MOV.U32 R5, RZ, RZ, -0x1 ;  /* 0xffffffffff057424 */ /* 0x000fe200078e00ff */
[----:B---3--:R-:W-:-:S04]  /*f780*/  IADD3 R13, P5, R13, UR22, RZ ;  /* 0x000000160d0d7c10 */ /* 0x008fc8000ffbe0ff */
[----:B--2---:R-:W-:Y:S01]  /*f790*/  IADD3.X R15, R15, UR18, RZ, P5, !PT ;  /* 0x000000120f0f7c10 */ /* 0x004fe2000affe4ff */
[----:B------:R0:W-:Y:S01]  /*f7a0*/  STL [R1+0x74], R13 ;  /* 0x0000740d01007387 */ /* 0x0001e20000100800 */
[----:B------:R-:W-:-:S03]  /*f7b0*/  ISETP.GE.U32.AND P1, PT, R13, UR8, PT ;  /* 0x000000080d007c0c */ /* 0x000fc6000bf26070 */
[----:B------:R0:W-:Y:S01]  /*f7c0*/  STL [R1+0x70], R15 ;  /* 0x0000700f01007387 */ /* 0x0001e20000100800 */
[----:B------:R-:W-:-:S13]  /*f7d0*/  ISETP.GE.U32.AND.EX P1, PT, R15, UR9, PT, P1 ;  /* 0x000000090f007c0c */ /* 0x000fda000bf26110 */
[----:B0-----:R-:W-:Y:S05]  /*f7e0*/  @P1 BRA `(.L_x_306) ;  /* 0x00000004004c1947 */ /* 0x001fea0003800000 */
[----:B------:R-:W-:Y:S01]  /*f7f0*/  ULDC.64 UR8, c[0x0][0x628] ;  /* 0x00018a0000087ab9 */ /* 0x000fe20000000a00 */
[----:B------:R-:W0:Y:S01]  /*f800*/  S2R R12, SR_CTAID.X ;  /* 0x00000000000c7919 */ /* 0x000e220000002500 */
[----:B------:R-:W-:Y:S01]  /*f810*/  ISETP.NE.U32.AND P1, PT, RZ, UR8, PT ;  /* 0x00000008ff007c0c */ /* 0x000fe2000bf25070 */
[----:B------:R-:W-:Y:S01]  /*f820*/  ULDC UR10, c[0x0][0x630] ;  /* 0x00018c00000a7ab9 */ /* 0x000fe20000000800 */
[----:B------:R-:W-:Y:S01]  /*f830*/  IMAD.MOV.U32 R2, RZ, RZ, R13 ;  /* 0x000000ffff027224 */ /* 0x000fe200078e000d */
[----:B------:R-:W1:Y:S01]  /*f840*/  S2R R10, SR_CTAID.Y ;  /* 0x00000000000a7919 */ /* 0x000e620000002600 */
[----:B------:R-:W-:Y:S01]  /*f850*/  ISETP.NE.AND.EX P1, PT, RZ, UR9, PT, P1 ;  /* 0x00000009ff007c0c */ /* 0x000fe2000bf25310 */
[----:B------:R-:W-:-:S12]  /*f860*/  IMAD.MOV.U32 R3, RZ, RZ, R15 ;  /* 0x000000ffff037224 */ /* 0x000fd800078e000f */
[----:B------:R-:W-:Y:S05]  /*f870*/  @!P1 BRA `(.L_x_307) ;  /* 0x0000000000289947 */ /* 0x000fea0003800000 */
[----:B------:R-:W-:Y:S02]  /*f880*/  ULDC UR7, c[0x0][0x634] ;  /* 0x00018d0000077ab9 */ /* 0x000fe40000000800 */
[----:B------:R-:W-:-:S05]  /*f890*/  IADD3 R7, P1, R13, UR7, RZ ;  /* 0x000000070d077c10 */ /* 0x000fca000ff3e0ff */
[----:B------:R-:W-:-:S04]  /*f8a0*/  IMAD.X R11, RZ, RZ, R15, P1 ;  /* 0x000000ffff0b7224 */ /* 0x000fc800008e060f */
[----:B------:R-:W-:-:S04]  /*f8b0*/  IMAD.WIDE.U32 R4, R11, UR8, RZ ;  /* 0x000000080b047c25 */ /* 0x000fc8000f8e00ff */
[----:B------:R-:W-:-:S04]  /*f8c0*/  IMAD.WIDE.U32 R4, P1, R7, UR9, R4 ;  /* 0x0000000907047c25 */ /* 0x000fc8000f820004 */
[----:B------:R-:W-:-:S04]  /*f8d0*/  IMAD.WIDE.U32 R6, R7, UR8, RZ ;  /* 0x0000000807067c25 */ /* 0x000fc8000f8e00ff */
[----:B------:R-:W-:Y:S01]  /*f8e0*/  IMAD.X R3, RZ, RZ, RZ, P1 ;  /* 0x000000ffff037224 */ /* 0x000fe200008e06ff */
[----:B------:R-:W-:Y:S01]  /*f8f0*/  IADD3 RZ, P1, R7, R4, RZ ;  /* 0x0000000407ff7210 */ /* 0x000fe20007f3e0ff */
[----:B------:R-:W-:-:S04]  /*f900*/  IMAD.MOV.U32 R2, RZ, RZ, R5 ;  /* 0x000000ffff027224 */ /* 0x000fc800078e0005 */
[----:B------:R-:W-:-:S08]  /*f910*/  IMAD.WIDE.U32.X R2, R11, UR9, R2, P1 ;  /* 0x000000090b027c25 */ /* 0x000fd000088e0402 */
.L_x_307:
[--C-:B------:R-:W-:Y:S01]  /*f920*/  SHF.R.U64 R11, R2, UR10, R3.reuse ;  /* 0x0000000a020b7c19 */ /* 0x100fe20008001203 */
[----:B------:R-:W-:Y:S01]  /*f930*/  ULDC.64 UR8, c[0x0][0x620] ;  /* 0x0001880000087ab9 */ /* 0x000fe20000000a00 */
[----:B------:R-:W-:Y:S01]  /*f940*/  SHF.R.U32.HI R2, RZ, UR10, R3 ;  /* 0x0000000aff027c19 */ /* 0x000fe20008011603 */
[----:B------:R-:W-:Y:S01]  /*f950*/  IMAD.MOV.U32 R3, RZ, RZ, R15 ;  /* 0x000000ffff037224 */ /* 0x000fe200078e000f */
[----:B------:R-:W-:Y:S01]  /*f960*/  IADD3 R5, P1, RZ, -R11, RZ ;  /* 0x8000000bff057210 */ /* 0x000fe20007f3e0ff */
[----:B------:R-:W-:Y:S01]  /*f970*/  ULDC UR7, c[0x0][0x150] ;  /* 0x0000540000077ab9 */ /* 0x000fe20000000800 */
[----:B0-----:R-:W-:Y:S01]  /*f980*/  I2FP.F32.U32 R6, R12 ;  /* 0x0000000c00067245 */ /* 0x001fe20000201000 */
[----:B------:R-:W0:Y:S01]  /*f990*/  LDC R7, c[0x0][0x144] ;  /* 0x00005100ff077b82 */ /* 0x000e220000000800 */
[----:B------:R-:W-:Y:S01]  /*f9a0*/  ULDC.64 UR10, c[0x0][0x640] ;  /* 0x00019000000a7ab9 */ /* 0x000fe20000000a00 */
[----:B------:R-:W-:Y:S01]  /*f9b0*/  IMAD.X R2, RZ, RZ, ~R2, P1 ;  /* 0x000000ffff027224 */ /* 0x000fe200008e0e02 */
[----:B------:R-:W-:Y:S01]  /*f9c0*/  ISETP.NE.U32.AND P1, PT, RZ, UR10, PT ;  /* 0x0000000aff007c0c */ /* 0x000fe2000bf25070 */
[----:B------:R-:W-:Y:S01]  /*f9d0*/  FMUL R6, R6, UR7 ;  /* 0x0000000706067c20 */ /* 0x000fe20008400000 */
[----:B------:R-:W-:Y:S01]  /*f9e0*/  ULDC UR7, c[0x0][0x618] ;  /* 0x0001860000077ab9 */ /* 0x000fe20000000800 */
[----:B------:R-:W-:Y:S01]  /*f9f0*/  IMAD R4, R2, UR8, RZ ;  /* 0x0000000802047c24 */ /* 0x000fe2000f8e02ff */
[----:B------:R-:W-:Y:S01]  /*fa00*/  ISETP.NE.AND.EX P1, PT, RZ, UR11, PT, P1 ;  /* 0x0000000bff007c0c */ /* 0x000fe2000bf25310 */
[----:B------:R-:W-:Y:S01]  /*fa10*/  IMAD.MOV.U32 R2, RZ, RZ, R13 ;  /* 0x000000ffff027224 */ /* 0x000fe200078e000d */
[----:B------:R-:W2:Y:S01]  /*fa20*/  LDC R15, c[0x0][0x148] ;  /* 0x00005200ff0f7b82 */ /* 0x000ea20000000800 */
[----:B------:R-:W3:Y:S02]  /*fa30*/  F2I.U32.TRUNC.NTZ R6, R6 ;  /* 0x0000000600067305 */ /* 0x000ee4000020f000 */
[----:B------:R-:W-:Y:S01]  /*fa40*/  IMAD.WIDE.U32 R2, R5, UR8, R2 ;  /* 0x0000000805027c25 */ /* 0x000fe2000f8e0002 */
[----:B------:R-:W-:-:S03]  /*fa50*/  ULDC UR8, c[0x0][0x154] ;  /* 0x0000550000087ab9 */ /* 0x000fc60000000800 */
[----:B------:R-:W-:Y:S01]  /*fa60*/  IMAD R5, R5, UR9, R4 ;  /* 0x0000000905057c24 */ /* 0x000fe2000f8e0204 */
[----:B------:R-:W-:-:S03]  /*fa70*/  ULDC UR9, c[0x0][0x608] ;  /* 0x0001820000097ab9 */ /* 0x000fc60000000800 */
[----:B------:R-:W-:-:S05]  /*fa80*/  IMAD.IADD R3, R3, 0x1, R5 ;  /* 0x0000000103037824 */ /* 0x000fca00078e0205 */
[----:B------:R-:W-:Y:S01]  /*fa90*/  SHF.R.U64 R13, R2, UR7, R3 ;  /* 0x00000007020d7c19 */ /* 0x000fe20008001203 */
[----:B---3--:R-:W-:Y:S01]  /*faa0*/  IMAD.MOV R6, RZ, RZ, -R6 ;  /* 0x000000ffff067224 */ /* 0x008fe200078e0a06 */
[----:B-1----:R-:W-:-:S03]  /*fab0*/  I2FP.F32.U32 R2, R10 ;  /* 0x0000000a00027245 */ /* 0x002fc60000201000 */
[----:B0-----:R-:W-:Y:S02]  /*fac0*/  IMAD R19, R7, R6, R12 ;  /* 0x0000000607137224 */ /* 0x001fe400078e020c */
[----:B------:R-:W-:Y:S01]  /*fad0*/  FMUL R4, R2, UR8 ;  /* 0x0000000802047c20 */ /* 0x000fe20008400000 */
[----:B------:R-:W-:Y:S01]  /*fae0*/  SHF.R.U32.HI R2, RZ, UR7, R3 ;  /* 0x00000007ff027c19 */ /* 0x000fe20008011603 */
[----:B------:R-:W-:Y:S02]  /*faf0*/  ULDC UR7, c[0x0][0x658] ;  /* 0x0001960000077ab9 */ /* 0x000fe40000000800 */
[----:B------:R0:W1:Y:S01]  /*fb00*/  F2I.U32.TRUNC.NTZ R18, R4 ;  /* 0x0000000400127305 */ /* 0x000062000020f000 */
[--C-:B------:R-:W-:Y:S02]  /*fb10*/  SHF.R.U64 R16, R13, UR9, R2.reuse ;  /* 0x000000090d107c19 */ /* 0x100fe40008001202 */
[----:B------:R-:W-:-:S04]  /*fb20*/  SHF.R.U32.HI R3, RZ, UR9, R2 ;  /* 0x00000009ff037c19 */ /* 0x000fc80008011602 */
[--C-:B------:R-:W-:Y:S02]  /*fb30*/  SHF.R.U64 R14, R16, UR7, R3.reuse ;  /* 0x00000007100e7c19 */ /* 0x100fe40008001203 */
[----:B------:R-:W-:-:S03]  /*fb40*/  SHF.R.U32.HI R3, RZ, UR7, R3 ;  /* 0x00000007ff037c19 */ /* 0x000fc60008011603 */
[----:B------:R-:W-:Y:S01]  /*fb50*/  IMAD.MOV.U32 R2, RZ, RZ, R14 ;  /* 0x000000ffff027224 */ /* 0x000fe200078e000e */
[----:B0-2---:R-:W-:Y:S06]  /*fb60*/  @!P1 BRA `(.L_x_308) ;  /* 0x0000000000289947 */ /* 0x005fec0003800000 */
        /* <DEDUP_REMOVED lines=10> */
.L_x_308:
[----:B------:R-:W-:Y:S01]  /*fc10*/  ULDC UR7, c[0x0][0x648] ;  /* 0x0001920000077ab9 */ /* 0x000fe20000000800 */
[----:B-1----:R-:W-:Y:S01]  /*fc20*/  IMAD.MOV R18, RZ, RZ, -R18 ;  /* 0x000000ffff127224 */ /* 0x002fe200078e0a12 */
[----:B------:R-:W-:Y:S01]  /*fc30*/  SHF.R.U64 R3, R2, UR7, R3 ;  /* 0x0000000702037c19 */ /* 0x000fe20008001203 */
[----:B------:R-:W-:Y:S01]  /*fc40*/  ULDC UR7, c[0x0][0x638] ;  /* 0x00018e0000077ab9 */ /* 0x000fe20000000800 */
[----:B------:R-:W-:Y:S01]  /*fc50*/  LOP3.LUT R2, R16, UR6, RZ, 0xc0, !PT ;  /* 0x0000000610027c12 */ /* 0x000fe2000f8ec0ff */
[----:B------:R-:W-:Y:S01]  /*fc60*/  @P2 IMAD R19, R15, R18, R10 ;  /* 0x000000120f132224 */ /* 0x000fe200078e020a */
[----:B------:R-:W-:Y:S01]  /*fc70*/  LOP3.LUT R13, R13, UR4, RZ, 0xc0, !PT ;  /* 0x000000040d0d7c12 */ /* 0x000fe2000f8ec0ff */
[----:B------:R-:W-:Y:S01]  /*fc80*/  IMAD.MOV R5, RZ, RZ, -R3 ;  /* 0x000000ffff057224 */ /* 0x000fe200078e0a03 */
[----:B------:R-:W-:Y:S01]  /*fc90*/  ULDC UR8, c[0x0][0x610] ;  /* 0x0001840000087ab9 */ /* 0x000fe20000000800 */
[----:B------:R-:W-:Y:S02]  /*fca0*/  IMAD R2, R3, UR5, R2 ;  /* 0x0000000503027c24 */ /* 0x000fe4000f8e0202 */
[----:B------:R-:W-:Y:S01]  /*fcb0*/  IMAD R14, R5, UR7, R14 ;  /* 0x00000007050e7c24 */ /* 0x000fe2000f8e020e */
[----:B------:R-:W-:Y:S01]  /*fcc0*/  ULDC UR7, c[0x0][0x600] ;  /* 0x0001800000077ab9 */ /* 0x000fe20000000800 */
[----:B------:R-:W-:-:S02]  /*fcd0*/  IMAD R5, R2, UR8, R19 ;  /* 0x0000000802057c24 */ /* 0x000fc4000f8e0213 */
[----:B------:R-:W-:Y:S02]  /*fce0*/  IMAD R14, R14, UR7, R13 ;  /* 0x000000070e0e7c24 */ /* 0x000fe4000f8e020d */
[----:B------:R-:W-:-:S03]  /*fcf0*/  IMAD.MOV.U32 R2, RZ, RZ, 0x1 ;  /* 0x00000001ff027424 */ /* 0x000fc600078e00ff */
[----:B------:R-:W-:Y:S02]  /*fd00*/  SEL R6, R14, R5, !P2 ;  /* 0x000000050e067207 */ /* 0x000fe40005000000 */
[----:B------:R-:W-:-:S07]  /*fd10*/  SEL R5, R5, R14, !P2 ;  /* 0x0000000e05057207 */ /* 0x000fce0005000000 */
.L_x_306:
[----:B------:R-:W-:Y:S05]  /*fd20*/  BSYNC B1 ;  /* 0x0000000000017941 */ /* 0x000fea0003800000 */
.L_x_305:
[----:B------:R-:W-:-:S13]  /*fd30*/  LOP3.LUT P1, RZ, R2, 0xff, RZ, 0xc0, !PT ;  /* 0x000000ff02ff7812 */ /* 0x000fda000782c0ff */
[----:B------:R-:W-:Y:S05]  /*fd40*/  @P1 BRA `(.L_x_309) ;  /* 0xfffffff400301947 */ /* 0x000fea000383ffff */
[----:B------:R-:W-:Y:S05]  /*fd50*/  BSYNC B0 ;  /* 0x0000000000007941 */ /* 0x000fea0003800000 */
.L_x_297:
[----:B------:R-:W-:-:S03]  /*fd60*/  UMOV UR7, 0xffffffff ;  /* 0xffffffff00077882 */ /* 0x000fc60000000000 */
[----:B------:R-:W-:Y:S05]  /*fd70*/  BRA.DIV UR7, `(.L_x_310) ;  /* 0x00000006074c7947 */ /* 0x000fea000b800000 */
[----:B------:R-:W-:-:S13]  /*fd80*/  ELECT P0, URZ, PT ;  /* 0x00000000003f782f */ /* 0x000fda0003800000 */
.L_x_325:
[----:B------:R-:W-:Y:S04]  /*fd90*/  BSSY B0, `(.L_x_311) ;  /* 0x0000035000007945 */ /* 0x000fe80003800000 */
[----:B------:R-:W-:Y:S05]  /*fda0*/  @!P0 BRA `(.L_x_312) ;  /* 0x0000000000cc8947 */ /* 0x000fea0003800000 */
[----:B------:R-:W-:-:S04]  /*fdb0*/  ULOP3.LUT UR7, UR13, 0x2, URZ, 0xfc, !UPT ;  /* 0x000000020d077892 */ /* 0x000fc8000f8efc3f */
[----:B------:R-:W-:-:S06]  /*fdc0*/  UISETP.NE.AND UP0, UPT, UR7, 0x3, UPT ;  /* 0x000000030700788c */ /* 0x000fcc000bf05270 */
[----:B------:R-:W-:-:S13]  /*fdd0*/  PLOP3.LUT P0, PT, PT, PT, UP0, 0x80, 0x0 ;  /* 0x000000000000781c */ /* 0x000fda0003f0f008 */
[----:B------:R-:W-:Y:S05]  /*fde0*/  @!P0 BRA `(.L_x_313) ;  /* 0x0000000000048947 */ /* 0x000fea0003800000 */
[----:B------:R-:W-:Y:S01]  /*fdf0*/  BPT.TRAP 0x1 ;  /* 0x000000040000795c */ /* 0x000fe20000300000 */
.L_x_313:
[----:B------:R-:W0:Y:S01]  /*fe00*/  S2R R3, SR_CgaCtaId ;  /* 0x0000000000037919 */ /* 0x000e220000008800 */
[----:B------:R-:W-:-:S04]  /*fe10*/  MOV R2, 0x400 ;  /* 0x0000040000027802 */ /* 0x000fc80000000f00 */
[----:B0-----:R-:W-:Y:S02]  /*fe20*/  LEA R3, R3, R2, 0x18 ;  /* 0x0000000203037211 */ /* 0x001fe400078ec0ff */
[----:B------:R-:W-:-:S03]  /*fe30*/  SHF.L.U32 R2, R0, 0x1f, RZ ;  /* 0x0000001f00027819 */ /* 0x000fc600000006ff */
[----:B------:R-:W-:-:S04]  /*fe40*/  VIADD R3, R3, 0x28 ;  /* 0x0000002803037836 */ /* 0x000fc80000000000 */
[C---:B------:R-:W-:Y:S02]  /*fe50*/  IMAD R7, R8.reuse, 0x8, R3 ;  /* 0x0000000808077824 */ /* 0x040fe400078e0203 */
[----:B------:R-:W-:Y:S02]  /*fe60*/  VIADD R8, R8, 0x1 ;  /* 0x0000000108087836 */ /* 0x000fe40000000000 */
[----:B------:R-:W0:Y:S03]  /*fe70*/  SYNCS.PHASECHK.TRANS64.TRYWAIT P0, [R7+URZ], R2 ;  /* 0x00000002070075a7 */ /* 0x000e26000800017f */
[----:B------:R-:W-:-:S04]  /*fe80*/  ISETP.NE.AND P1, PT, R8, 0x5, PT ;  /* 0x000000050800780c */ /* 0x000fc80003f25270 */
[----:B------:R-:W-:Y:S02]  /*fe90*/  SEL R5, RZ, 0x1, P1 ;  /* 0x00000001ff057807 */ /* 0x000fe40000800000 */
[----:B------:R-:W-:Y:S02]  /*fea0*/  SEL R8, R8, RZ, P1 ;  /* 0x000000ff08087207 */ /* 0x000fe40000800000 */
[----:B------:R-:W-:-:S03]  /*feb0*/  LOP3.LUT R5, R0, R5, RZ, 0x3c, !PT ;  /* 0x0000000500057212 */ /* 0x000fc600078e3cff */
[----:B------:R-:W-:Y:S01]  /*fec0*/  IMAD R9, R8, 0x8, R3 ;  /* 0x0000000808097824 */ /* 0x000fe200078e0203 */
[----:B------:R-:W-:Y:S01]  /*fed0*/  SHF.L.U32 R4, R5, 0x1f, RZ ;  /* 0x0000001f05047819 */ /* 0x000fe200000006ff */
[----:B0-----:R-:W-:Y:S06]  /*fee0*/  @!P0 BRA `(.L_x_314) ;  /* 0x0000000400148947 */ /* 0x001fec0003800000 */
.L_x_326:
[----:B------:R-:W1:Y:S01]  /*fef0*/  SYNCS.PHASECHK.TRANS64.TRYWAIT P0, [R9+URZ], R4 ;  /* 0x00000004090075a7 */ /* 0x000e62000800017f */
[----:B------:R-:W-:-:S05]  /*ff00*/  VIADD R0, R8, 0x1 ;  /* 0x0000000108007836 */ /* 0x000fca0000000000 */
[----:B------:R-:W-:-:S04]  /*ff10*/  ISETP.NE.AND P1, PT, R0, 0x5, PT ;  /* 0x000000050000780c */ /* 0x000fc80003f25270 */
[----:B0-----:R-:W-:Y:S02]  /*ff20*/  SEL R2, RZ, 0x1, P1 ;  /* 0x00000001ff027807 */ /* 0x001fe40000800000 */
[----:B------:R-:W-:Y:S02]  /*ff30*/  SEL R0, R0, RZ, P1 ;  /* 0x000000ff00007207 */ /* 0x000fe40000800000 */
[----:B------:R-:W-:-:S03]  /*ff40*/  LOP3.LUT R7, R5, R2, RZ, 0x3c, !PT ;  /* 0x0000000205077212 */ /* 0x000fc600078e3cff */
[----:B------:R-:W-:Y:S01]  /*ff50*/  IMAD R6, R0, 0x8, R3 ;  /* 0x0000000800067824 */ /* 0x000fe200078e0203 */
[----:B------:R-:W-:Y:S01]  /*ff60*/  SHF.L.U32 R5, R7, 0x1f, RZ ;  /* 0x0000001f07057819 */ /* 0x000fe200000006ff */
[----:B-1----:R-:W-:Y:S06]  /*ff70*/  @!P0 BRA `(.L_x_315) ;  /* 0x0000000400048947 */ /* 0x002fec0003800000 */
.L_x_327:
[----:B------:R-:W1:Y:S01]  /*ff80*/  SYNCS.PHASECHK.TRANS64.TRYWAIT P0, [R6+URZ], R5 ;  /* 0x00000005060075a7 */ /* 0x000e62000800017f */
[----:B------:R-:W-:-:S05]  /*ff90*/  VIADD R0, R0, 0x1 ;  /* 0x0000000100007836 */ /* 0x000fca0000000000 */
[----:B------:R-:W-:-:S04]  /*ffa0*/  ISETP.NE.AND P1, PT, R0, 0x5, PT ;  /* 0x000000050000780c */ /* 0x000fc80003f25270 */
[----:B------:R-:W-:Y:S02]  /*ffb0*/  SEL R2, RZ, 0x1, P1 ;  /* 0x00000001ff027807 */ /* 0x000fe40000800000 */
[----:B------:R-:W-:Y:S02]  /*ffc0*/  SEL R0, R0, RZ, P1 ;  /* 0x000000ff00007207 */ /* 0x000fe40000800000 */
[----:B------:R-:W-:-:S03]  /*ffd0*/  LOP3.LUT R7, R7, R2, RZ, 0x3c, !PT ;  /* 0x0000000207077212 */ /* 0x000fc600078e3cff */
[----:B0-----:R-:W-:Y:S01]  /*ffe0*/  IMAD R9, R0, 0x8, R3 ;  /* 0x0000000800097824 */ /* 0x001fe200078e0203 */
[----:B------:R-:W-:Y:S01]  /*fff0*/  SHF.L.U32 R4, R7, 0x1f, RZ ;  /* 0x0000001f07047819 */ /* 0x000fe200000006ff */
[----:B-1----:R-:W-:Y:S06]  /*10000*/  @!P0 BRA `(.L_x_316) ;  /* 0x0000000000f48947 */ /* 0x002fec0003800000 */
.L_x_328:
[----:B------:R-:W1:Y:S01]  /*10010*/  SYNCS.PHASECHK.TRANS64.TRYWAIT P0, [R9+URZ], R4 ;  /* 0x00000004090075a7 */ /* 0x000e62000800017f */
[----:B------:R-:W-:-:S05]  /*10020*/  VIADD R0, R0, 0x1 ;  /* 0x0000000100007836 */ /* 0x000fca0000000000 */
[----:B------:R-:W-:-:S04]  /*10030*/  ISETP.NE.AND P1, PT, R0, 0x5, PT ;  /* 0x000000050000780c */ /* 0x000fc80003f25270 */
[----:B------:R-:W-:Y:S02]  /*10040*/  SEL R2, RZ, 0x1, P1 ;  /* 0x00000001ff027807 */ /* 0x000fe40000800000 */
[----:B------:R-:W-:Y:S02]  /*10050*/  SEL R0, R0, RZ, P1 ;  /* 0x000000ff00007207 */ /* 0x000fe40000800000 */
[----:B------:R-:W-:Y:S01]  /*10060*/  LOP3.LUT R2, R7, R2, RZ, 0x3c, !PT ;  /* 0x0000000207027212 */ /* 0x000fe200078e3cff */
[----:B-1----:R-:W-:Y:S06]  /*10070*/  @!P0 BRA `(.L_x_317) ;  /* 0x0000000000ec8947 */ /* 0x002fec0003800000 */
.L_x_329:
[----:B------:R-:W-:Y:S01]  /*10080*/  IMAD R3, R0, 0x8, R3 ;  /* 0x0000000800037824 */ /* 0x000fe200078e0203 */
[----:B------:R-:W-:-:S07]  /*10090*/  SHF.L.U32 R0, R2, 0x1f, RZ ;  /* 0x0000001f02007819 */ /* 0x000fce00000006ff */
.L_x_318:
[----:B--2---:R2:W3:Y:S02]  /*100a0*/  SYNCS.PHASECHK.TRANS64.TRYWAIT P0, [R3+URZ], R0 ;  /* 0x00000000030075a7 */ /* 0x0044e4000800017f */
[----:B---3--:R-:W-:Y:S05]  /*100b0*/  @!P0 NANOSLEEP.SYNCS 0x989680 ;  /* 0x009896800000895d */ /* 0x008fea0003900000 */
[----:B------:R-:W3:Y:S02]  /*100c0*/  @!P0 SYNCS.PHASECHK.TRANS64 P0, [R3+URZ], R0 ;  /* 0x00000000030085a7 */ /* 0x000ee4000800007f */
[----:B---3--:R-:W-:Y:S05]  /*100d0*/  @!P0 BRA `(.L_x_318) ;  /* 0xfffffffc00f08947 */ /* 0x008fea000383ffff */
.L_x_312:
[----:B------:R-:W-:Y:S05]  /*100e0*/  BSYNC B0 ;  /* 0x0000000000007941 */ /* 0x000fea0003800000 */
.L_x_311:
[----:B------:R-:W-:Y:S05]  /*100f0*/  EXIT ;  /* 0x000000000000794d */ /* 0x000fea0003800000 */
.L_x_17:
[----:B-1----:R-:W-:-:S04]  /*10100*/  IMAD.U32 R3, RZ, RZ, UR6 ;  /* 0x00000006ff037e24 */ /* 0x002fc8000f8e00ff */
[----:B------:R1:W2:Y:S03]  /*10110*/  SYNCS.PHASECHK.TRANS64.TRYWAIT P0, [R3+URZ], R0 ;  /* 0x00000000030075a7 */ /* 0x0002a6000800017f */
[----:B--2---:R-:W-:Y:S05]  /*10120*/  @!P0 NANOSLEEP.SYNCS 0x989680 ;  /* 0x009896800000895d */ /* 0x004fea0003900000 */
[----:B------:R-:W2:Y:S02]  /*10130*/  @!P0 SYNCS.PHASECHK.TRANS64 P0, [R3+URZ], R0 ;  /* 0x00000000030085a7 */ /* 0x000ea4000800007f */
[----:B--2---:R-:W-:Y:S05]  /*10140*/  @!P0 BRA `(.L_x_17) ;  /* 0xfffffffc00ec8947 */ /* 0x004fea000383ffff */
[----:B------:R-:W-:Y:S05]  /*10150*/  BRA `(.L_x_16) ;  /* 0xffffff1800847947 */ /* 0x000fea000383ffff */
.L_x_23:
[----:B-----5:R2:W-:Y:S02]  /*10160*/  STL [R1+0x80], R0 ;  /* 0x0000800001007387 */ /* 0x0205e40000100800 */
[----:B--2---:R-:W-:-:S04]  /*10170*/  IMAD.U32 R0, RZ, RZ, UR9 ;  /* 0x00000009ff007e24 */ /* 0x004fc8000f8e00ff */
[----:B------:R2:W3:Y:S03]  /*10180*/  SYNCS.PHASECHK.TRANS64.TRYWAIT P0, [R0+URZ], R229 ;  /* 0x000000e5000075a7 */ /* 0x0004e6000800017f */
[----:B---3--:R-:W-:Y:S05]  /*10190*/  @!P0 NANOSLEEP.SYNCS 0x989680 ;  /* 0x009896800000895d */ /* 0x008fea0003900000 */
[----:B------:R2:W3:Y:S02]  /*101a0*/  @!P0 SYNCS.PHASECHK.TRANS64 P0, [R0+URZ], R229 ;  /* 0x000000e5000085a7 */ /* 0x0004e4000800007f */
[----:B--2---:R2:W5:Y:S02]  /*101b0*/  LDL.LU R0, [R1+0x80] ;  /* 0x0000800001007983 */ /* 0x0045640000300800 */
[----:B--23--:R-:W-:Y:S05]  /*101c0*/  @!P0 BRA `(.L_x_23) ;  /* 0xfffffffc00e48947 */ /* 0x00cfea000383ffff */
[----:B------:R-:W-:Y:S05]  /*101d0*/  BRA `(.L_x_22) ;  /* 0xffffff2c00247947 */ /* 0x000fea000383ffff */
.L_x_298:
[----:B------:R-:W-:Y:S01]  /*101e0*/  BSSY B1, `(.L_x_319) ;  /* 0x0000006000017945 */ /* 0x000fe20003800000 */
[----:B------:R-:W-:-:S07]  /*101f0*/  IMAD.MOV.U32 R2, RZ, RZ, -0x1 ;  /* 0xffffffffff027424 */ /* 0x000fce00078e00ff */
[----:B------:R-:W-:Y:S05]  /*10200*/  WARPSYNC.COLLECTIVE R2, `(.L_x_320) ;  /* 0x00000000020c7348 */ /* 0x000fea0003c00000 */
[----:B------:R-:W-:Y:S02]  /*10210*/  ELECT P1, UR62, PT ;  /* 0x00000000003e782f */ /* 0x000fe40003820000 */
[----:B------:R-:W-:Y:S01]  /*10220*/  MOV R2, UR62 ;  /* 0x0000003e00027c02 */ /* 0x000fe20008000f00 */
[----:B------:R-:W-:Y:S10]  /*10230*/  ENDCOLLECTIVE ;  /* 0x000000000000791b */ /* 0x000ff40003800000 */
.L_x_320:
[----:B------:R-:W-:Y:S05]  /*10240*/  BSYNC B1 ;  /* 0x0000000000017941 */ /* 0x000fea0003800000 */
.L_x_319:
[----:B------:R-:W-:Y:S05]  /*10250*/  BRA `(.L_x_321) ;  /* 0xffffffec00f87947 */ /* 0x000fea000383ffff */
.L_x_301:
[----:B-1----:R1:W2:Y:S02]  /*10260*/  SYNCS.PHASECHK.TRANS64.TRYWAIT P1, [R13+URZ+0x28], R4 ;  /* 0x000028040d0075a7 */ /* 0x0022a4000802017f */
[----:B--2---:R-:W-:Y:S05]  /*10270*/  @!P1 NANOSLEEP.SYNCS 0x989680 ;  /* 0x009896800000995d */ /* 0x004fea0003900000 */
[----:B------:R-:W2:Y:S02]  /*10280*/  @!P1 SYNCS.PHASECHK.TRANS64 P1, [R13+URZ+0x28], R4 ;  /* 0x000028040d0095a7 */ /* 0x000ea4000802007f */
[----:B--2---:R-:W-:Y:S05]  /*10290*/  @!P1 BRA `(.L_x_301) ;  /* 0xfffffffc00f09947 */ /* 0x004fea000383ffff */
[----:B------:R-:W-:Y:S05]  /*102a0*/  BRA `(.L_x_322) ;  /* 0xfffffff0002c7947 */ /* 0x000fea000383ffff */
.L_x_310:
[----:B------:R-:W-:Y:S01]  /*102b0*/  BSSY B0, `(.L_x_323) ;  /* 0x0000006000007945 */ /* 0x000fe20003800000 */
[----:B------:R-:W-:-:S07]  /*102c0*/  IMAD.MOV.U32 R2, RZ, RZ, -0x1 ;  /* 0xffffffffff027424 */ /* 0x000fce00078e00ff */
[----:B------:R-:W-:Y:S05]  /*102d0*/  WARPSYNC.COLLECTIVE R2, `(.L_x_324) ;  /* 0x00000000020c7348 */ /* 0x000fea0003c00000 */
[----:B------:R-:W-:Y:S02]  /*102e0*/  ELECT P1, UR62, PT ;  /* 0x00000000003e782f */ /* 0x000fe40003820000 */
[----:B------:R-:W-:Y:S01]  /*102f0*/  MOV R2, UR62 ;  /* 0x0000003e00027c02 */ /* 0x000fe20008000f00 */
[----:B------:R-:W-:Y:S10]  /*10300*/  ENDCOLLECTIVE ;  /* 0x000000000000791b */ /* 0x000ff40003800000 */
.L_x_324:
[----:B------:R-:W-:Y:S05]  /*10310*/  BSYNC B0 ;  /* 0x0000000000007941 */ /* 0x000fea0003800000 */
.L_x_323:
[----:B------:R-:W-:Y:S01]  /*10320*/  PLOP3.LUT P0, PT, P1, PT, PT, 0x80, 0x0 ;  /* 0x000000000000781c */ /* 0x000fe20000f0f070 */
[----:B------:R-:W-:-:S12]  /*10330*/  BRA `(.L_x_325) ;  /* 0xfffffff800947947 */ /* 0x000fd8000383ffff */
.L_x_314:
[----:B0-----:R0:W1:Y:S02]  /*10340*/  SYNCS.PHASECHK.TRANS64.TRYWAIT P0, [R7+URZ], R2 ;  /* 0x00000002070075a7 */ /* 0x001064000800017f */
[----:B-1----:R-:W-:Y:S05]  /*10350*/  @!P0 NANOSLEEP.SYNCS 0x989680 ;  /* 0x009896800000895d */ /* 0x002fea0003900000 */
[----:B------:R-:W1:Y:S02]  /*10360*/  @!P0 SYNCS.PHASECHK.TRANS64 P0, [R7+URZ], R2 ;  /* 0x00000002070085a7 */ /* 0x000e64000800007f */
[----:B-1----:R-:W-:Y:S05]  /*10370*/  @!P0 BRA `(.L_x_314) ;  /* 0xfffffffc00f08947 */ /* 0x002fea000383ffff */
[----:B------:R-:W-:Y:S05]  /*10380*/  BRA `(.L_x_326) ;  /* 0xfffffff800d87947 */ /* 0x000fea000383ffff */
.L_x_315:
[----:B0-----:R0:W1:Y:S02]  /*10390*/  SYNCS.PHASECHK.TRANS64.TRYWAIT P0, [R9+URZ], R4 ;  /* 0x00000004090075a7 */ /* 0x001064000800017f */
[----:B-1----:R-:W-:Y:S05]  /*103a0*/  @!P0 NANOSLEEP.SYNCS 0x989680 ;  /* 0x009896800000895d */ /* 0x002fea0003900000 */
[----:B------:R-:W1:Y:S02]  /*103b0*/  @!P0 SYNCS.PHASECHK.TRANS64 P0, [R9+URZ], R4 ;  /* 0x00000004090085a7 */ /* 0x000e64000800007f */
[----:B-1----:R-:W-:Y:S05]  /*103c0*/  @!P0 BRA `(.L_x_315) ;  /* 0xfffffffc00f08947 */ /* 0x002fea000383ffff */
[----:B------:R-:W-:Y:S05]  /*103d0*/  BRA `(.L_x_327) ;  /* 0xfffffff800e87947 */ /* 0x000fea000383ffff */
.L_x_316:
[----:B0-----:R0:W1:Y:S02]  /*103e0*/  SYNCS.PHASECHK.TRANS64.TRYWAIT P0, [R6+URZ], R5 ;  /* 0x00000005060075a7 */ /* 0x001064000800017f */
[----:B-1----:R-:W-:Y:S05]  /*103f0*/  @!P0 NANOSLEEP.SYNCS 0x989680 ;  /* 0x009896800000895d */ /* 0x002fea0003900000 */
[----:B------:R-:W1:Y:S02]  /*10400*/  @!P0 SYNCS.PHASECHK.TRANS64 P0, [R6+URZ], R5 ;  /* 0x00000005060085a7 */ /* 0x000e64000800007f */
[----:B-1----:R-:W-:Y:S05]  /*10410*/  @!P0 BRA `(.L_x_316) ;  /* 0xfffffffc00f08947 */ /* 0x002fea000383ffff */
[----:B------:R-:W-:Y:S05]  /*10420*/  BRA `(.L_x_328) ;  /* 0xfffffff800f87947 */ /* 0x000fea000383ffff */
.L_x_317:
[----:B-1----:R1:W2:Y:S02]  /*10430*/  SYNCS.PHASECHK.TRANS64.TRYWAIT P0, [R9+URZ], R4 ;  /* 0x00000004090075a7 */ /* 0x0022a4000800017f */
[----:B--2---:R-:W-:Y:S05]  /*10440*/  @!P0 NANOSLEEP.SYNCS 0x989680 ;  /* 0x009896800000895d */ /* 0x004fea0003900000 */
[----:B------:R-:W2:Y:S02]  /*10450*/  @!P0 SYNCS.PHASECHK.TRANS64 P0, [R9+URZ], R4 ;  /* 0x00000004090085a7 */ /* 0x000ea4000800007f */
[----:B--2---:R-:W-:Y:S05]  /*10460*/  @!P0 BRA `(.L_x_317) ;  /* 0xfffffffc00f08947 */ /* 0x004fea000383ffff */
[----:B------:R-:W-:Y:S05]  /*10470*/  BRA `(.L_x_329) ;  /* 0xfffffffc00007947 */ /* 0x000fea000383ffff */
.L_x_330:
[----:B------:R-:W-:-:S00]  /*10480*/  BRA `(.L_x_330) ;  /* 0xfffffffc00fc7947 */ /* 0x000fc0000383ffff */
[----:B------:R-:W-:-:S00]  /*10490*/  NOP ;  /* 0x0000000000007918 */ /* 0x000fc00000000000 */
        /* <DEDUP_REMOVED lines=14> */
.L_x_331:


//--------------------- .nv.shared._ZN7cutlass13device_kernelINS_4gemm6kernel13GemmUniversalIN4cute5tupleIJiiiiEEENS1_10collective13CollectiveMmaINS1_37MainloopSm90TmaGmmaWarpSpecializedFP8ILi5ENS5_IJNS4_1CILi1EEESB_SB_EEENS1_35KernelTmaWarpSpecializedCooperativeEEENS5_IJNSA_ILi128EEENSA_ILi256EEESF_EEENS_12float_e4m3_tENS5_IJlSB_lEEESI_SJ_NS4_8TiledMMAINS4_8MMA_AtomIJNS4_4SM904GMMA31MMA_64x256x32_F32E4M3E4M3_SS_TNILNSN_7ScaleInE1ELSP_1EEEEEENS4_6LayoutINS5_IJNSA_ILi2EEESB_SB_EEENS5_IJSB_NSA_ILi0EEESV_EEEEENS5_IJNS4_10UnderscoreESY_SY_EEEEENS4_13SM90_TMA_LOADENS4_14ComposedLayoutINS4_7SwizzleILi3ELi4ELi3EEENS4_18smem_ptr_flag_bitsILi8EEENSS_INS5_IJNSA_ILi8EEESF_EEENS5_IJSF_SB_EEEEEEEvNS4_8identityES11_S1B_vS1C_EENS_8epilogue10collective6detail29Sm90TmaWarpSpecializedAdapterINS1F_15DefaultEpilogueISI_SJ_SJ_NS1E_6thread17LinearCombinationISI_Li1EffLNS1J_9ScaleType4KindE0ELNS_15FloatRoundStyleE2ESI_EENS1_15EpilogueDefaultEEEEEvvEEEEvNT_6ParamsE --------------------------
	.section	.nv.shared._ZN7cutlass13device_kernelINS_4gemm6kernel13GemmUniversalIN4cute5tupleIJiiiiEEENS1_10collective13CollectiveMmaINS1_37MainloopSm90TmaGmmaWarpSpecializedFP8ILi5ENS5_IJNS4_1CILi1EEESB_SB_EEENS1_35KernelTmaWarpSpecializedCooperativeEEENS5_IJNSA_ILi128EEENSA_ILi256EEESF_EEENS_12float_e4m3_tENS5_IJlSB_lEEESI_SJ_NS4_8TiledMMAINS4_8MMA_AtomIJNS4_4SM904GMMA31MMA_64x256x32_F32E4M3E4M3_SS_TNILNSN_7ScaleInE1ELSP_1EEEEEENS4_6LayoutINS5_IJNSA_ILi2EEESB_SB_EEENS5_IJSB_NSA_ILi0EEESV_EEEEENS5_IJNS4_10UnderscoreESY_SY_EEEEENS4_13SM90_TMA_LOADENS4_14ComposedLayoutINS4_7SwizzleILi3ELi4ELi3EEENS4_18smem_ptr_flag_bitsILi8EEENSS_INS5_IJNSA_ILi8EEESF_EEENS5_IJSF_SB_EEEEEEEvNS4_8identityES11_S1B_vS1C_EENS_8epilogue10collective6detail29Sm90TmaWarpSpecializedAdapterINS1F_15DefaultEpilogueISI_SJ_SJ_NS1E_6thread17LinearCombinationISI_Li1EffLNS1J_9ScaleType4KindE0ELNS_15FloatRoundStyleE2ESI_EENS1_15EpilogueDefaultEEEEEvvEEEEvNT_6ParamsE,"aw",@nobits
	.sectionflags	@""
	.align	16
	.zero		1024


//--------------------- .nv.shared.reserved.0     --------------------------
	.section	.nv.shared.reserved.0,"aw",@nobits
	.weak		__nv_reservedSMEM_offset_0_alias
	.size		__nv_reservedSMEM_offset_0_alias, 0, 0
	.other		__nv_reservedSMEM_offset_0_alias,@"STO_CUDA_RESERVED_SHARED STV_DEFAULT"
__nv_reservedSMEM_offset_0_alias:
	.zero		0


//--------------------- .nv.global                --------------------------
	.section	.nv.global,"aw",@nobits
.nv.global:
	.type		_ZN40_INTERNAL_1667eafd_4_k_cu_c5b6ff28_287264cute1_E,@object
	.size		_ZN40_INTERNAL_1667eafd_4_k_cu_c5b6ff28_287264cute1_E,(_ZN40_INTERNAL_1667eafd_4_k_cu_c5b6ff28_287264cuda3std3__45__cpo6cbeginE - _ZN40_INTERNAL_1667eafd_4_k_cu_c5b6ff28_287264cute1_E)
_ZN40_INTERNAL_1667eafd_4_k_cu_c5b6ff28_287264cute1_E:
	.zero		1
	.type		_ZN40_INTERNAL_1667eafd_4_k_cu_c5b6ff28_287264cuda3std3__45__cpo6cbeginE,@object
	.size		_ZN40_INTERNAL_1667eafd_4_k_cu_c5b6ff28_287264cuda3std3__45__cpo6cbeginE,(_ZN40_INTERNAL_1667eafd_4_k_cu_c5b6ff28_287264cuda3std3__48in_placeE - _ZN40_INTERNAL_1667eafd_4_k_cu_c5b6ff28_287264cuda3std3__45__cpo6cbeginE)
_ZN40_INTERNAL_1667eafd_4_k_cu_c5b6ff28_287264cuda3std3__45__cpo6cbeginE:
	.zero		1
	.type		_ZN40_INTERNAL_1667eafd_4_k_cu_c5b6ff28_287264cuda3std3__48in_placeE,@object
	.size		_ZN40_INTERNAL_1667eafd_4_k_cu_c5b6ff28_287264cuda3std3__48in_placeE,(_ZN40_INTERNAL_1667eafd_4_k_cu_c5b6ff28_287264cuda3std6ranges3__45__cpo9iter_moveE - _ZN40_INTERNAL_1667eafd_4_k_cu_c5b6ff28_287264cuda3std3__48in_placeE)
_ZN40_INTERNAL_1667eafd_4_k_cu_c5b6ff28_287264cuda3std3__48in_placeE:
	.zero		1
	.type		_ZN40_INTERNAL_1667eafd_4_k_cu_c5b6ff28_287264cuda3std6ranges3__45__cpo9iter_moveE,@object
	.size		_ZN40_INTERNAL_1667eafd_4_k_cu_c5b6ff28_287264cuda3std6ranges3__45__cpo9iter_moveE,(_ZN40_INTERNAL_1667eafd_4_k_cu_c5b6ff28_287264cuda3std3__45__cpo5beginE - _ZN40_INTERNAL_1667eafd_4_k_cu_c5b6ff28_287264cuda3std6ranges3__45__cpo9iter_moveE)
_ZN40_INTERNAL_1667eafd_4_k_cu_c5b6ff28_287264cuda3std6ranges3__45__cpo9iter_moveE:
	.zero		1
	.type		_ZN40_INTERNAL_1667eafd_4_k_cu_c5b6ff28_287264cuda3std3__45__cpo5beginE,@object
	.size		_ZN40_INTERNAL_1667eafd_4_k_cu_c5b6ff28_287264cuda3std3__45__cpo5beginE,(_ZN40_INTERNAL_1667eafd_4_k_cu_c5b6ff28_287264cuda3std3__442_GLOBAL__N__1667eafd_4_k_cu_c5b6ff28_287266ignoreE - _ZN40_INTERNAL_1667eafd_4_k_cu_c5b6ff28_287264cuda3std3__45__cpo5beginE)
_ZN40_INTERNAL_1667eafd_4_k_cu_c5b6ff28_287264cuda3std3__45__cpo5beginE:
	.zero		1
	.type		_ZN40_INTERNAL_1667eafd_4_k_cu_c5b6ff28_287264cuda3std3__442_GLOBAL__N__1667eafd_4_k_cu_c5b6ff28_287266ignoreE,@object
	.size		_ZN40_INTERNAL_1667eafd_4_k_cu_c5b6ff28_287264cuda3std3__442_GLOBAL__N__1667eafd_4_k_cu_c5b6ff28_287266ignoreE,(_ZN40_INTERNAL_1667eafd_4_k_cu_c5b6ff28_287264cute7productE - _ZN40_INTERNAL_1667eafd_4_k_cu_c5b6ff28_287264cuda3std3__442_GLOBAL__N__1667eafd_4_k_cu_c5b6ff28_287266ignoreE)
_ZN40_INTERNAL_1667eafd_4_k_cu_c5b6ff28_287264cuda3std3__442_GLOBAL__N__1667eafd_4_k_cu_c5b6ff28_287266ignoreE:
	.zero		1
	.type		_ZN40_INTERNAL_1667eafd_4_k_cu_c5b6ff28_287264cute7productE,@object
	.size		_ZN40_INTERNAL_1667eafd_4_k_cu_c5b6ff28_287264cute7productE,(_ZN40_INTERNAL_1667eafd_4_k_cu_c5b6ff28_287264cuda3std3__45__cpo3endE - _ZN40_INTERNAL_1667eafd_4_k_cu_c5b6ff28_287264cute7productE)
_ZN40_INTERNAL_1667eafd_4_k_cu_c5b6ff28_287264cute7productE:
	.zero		1
	.type		_ZN40_INTERNAL_1667eafd_4_k_cu_c5b6ff28_287264cuda3std3__45__cpo3endE,@object
	.size		_ZN40_INTERNAL_1667eafd_4_k_cu_c5b6ff28_287264cuda3std3__45__cpo3endE,(_ZN40_INTERNAL_1667eafd_4_k_cu_c5b6ff28_287264cuda3std3__419piecewise_constructE - _ZN40_INTERNAL_1667eafd_4_k_cu_c5b6ff28_287264cuda3std3__45__cpo3endE)
_ZN40_INTERNAL_1667eafd_4_k_cu_c5b6ff28_287264cuda3std3__45__cpo3endE:
	.zero		1
	.type		_ZN40_INTERNAL_1667eafd_4_k_cu_c5b6ff28_287264cuda3std3__419piecewise_constructE,@object
	.size		_ZN40_INTERNAL_1667eafd_4_k_cu_c5b6ff28_287264cuda3std3__419piecewise_constructE,(_ZN40_INTERNAL_1667eafd_4_k_cu_c5b6ff28_287264cuda3std3__45__cpo4cendE - _ZN40_INTERNAL_1667eafd_4_k_cu_c5b6ff28_287264cuda3std3__419piecewise_constructE)
_ZN40_INTERNAL_1667eafd_4_k_cu_c5b6ff28_287264cuda3std3__419piecewise_constructE:
	.zero		1
	.type		_ZN40_INTERNAL_1667eafd_4_k_cu_c5b6ff28_287264cuda3std3__45__cpo4cendE,@object
	.size		_ZN40_INTERNAL_1667eafd_4_k_cu_c5b6ff28_287264cuda3std3__45__cpo4cendE,(_ZN40_INTERNAL_1667eafd_4_k_cu_c5b6ff28_287264cuda3std6ranges3__45__cpo4swapE - _ZN40_INTERNAL_1667eafd_4_k_cu_c5b6ff28_287264cuda3std3__45__cpo4cendE)
_ZN40_INTERNAL_1667eafd_4_k_cu_c5b6ff28_287264cuda3std3__45__cpo4cendE:
	.zero		1
	.type		_ZN40_INTERNAL_1667eafd_4_k_cu_c5b6ff28_287264cuda3std6ranges3__45__cpo4swapE,@object
	.size		_ZN40_INTERNAL_1667eafd_4_k_cu_c5b6ff28_287264cuda3std6ranges3__45__cpo4swapE,(.L_7 - _ZN40_INTERNAL_1667eafd_4_k_cu_c5b6ff28_287264cuda3std6ranges3__45__cpo4swapE)
_ZN40_INTERNAL_1667eafd_4_k_cu_c5b6ff28_287264cuda3std6ranges3__45__cpo4swapE:
	.zero		1
.L_7:


//--------------------- .nv.constant0._ZN7cutlass13device_kernelINS_4gemm6kernel13GemmUniversalIN4cute5tupleIJiiiiEEENS1_10collective13CollectiveMmaINS1_37MainloopSm90TmaGmmaWarpSpecializedFP8ILi5ENS5_IJNS4_1CILi1EEESB_SB_EEENS1_35KernelTmaWarpSpecializedCooperativeEEENS5_IJNSA_ILi128EEENSA_ILi256EEESF_EEENS_12float_e4m3_tENS5_IJlSB_lEEESI_SJ_NS4_8TiledMMAINS4_8MMA_AtomIJNS4_4SM904GMMA31MMA_64x256x32_F32E4M3E4M3_SS_TNILNSN_7ScaleInE1ELSP_1EEEEEENS4_6LayoutINS5_IJNSA_ILi2EEESB_SB_EEENS5_IJSB_NSA_ILi0EEESV_EEEEENS5_IJNS4_10UnderscoreESY_SY_EEEEENS4_13SM90_TMA_LOADENS4_14ComposedLayoutINS4_7SwizzleILi3ELi4ELi3EEENS4_18smem_ptr_flag_bitsILi8EEENSS_INS5_IJNSA_ILi8EEESF_EEENS5_IJSF_SB_EEEEEEEvNS4_8identityES11_S1B_vS1C_EENS_8epilogue10collective6detail29Sm90TmaWarpSpecializedAdapterINS1F_15DefaultEpilogueISI_SJ_SJ_NS1E_6thread17LinearCombinationISI_Li1EffLNS1J_9ScaleType4KindE0ELNS_15FloatRoundStyleE2ESI_EENS1_15EpilogueDefaultEEEEEvvEEEEvNT_6ParamsE --------------------------
	.section	.nv.constant0._ZN7cutlass13device_kernelINS_4gemm6kernel13GemmUniversalIN4cute5tupleIJiiiiEEENS1_10collective13CollectiveMmaINS1_37MainloopSm90TmaGmmaWarpSpecializedFP8ILi5ENS5_IJNS4_1CILi1EEESB_SB_EEENS1_35KernelTmaWarpSpecializedCooperativeEEENS5_IJNSA_ILi128EEENSA_ILi256EEESF_EEENS_12float_e4m3_tENS5_IJlSB_lEEESI_SJ_NS4_8TiledMMAINS4_8MMA_AtomIJNS4_4SM904GMMA31MMA_64x256x32_F32E4M3E4M3_SS_TNILNSN_7ScaleInE1ELSP_1EEEEEENS4_6LayoutINS5_IJNSA_ILi2EEESB_SB_EEENS5_IJSB_NSA_ILi0EEESV_EEEEENS5_IJNS4_10UnderscoreESY_SY_EEEEENS4_13SM90_TMA_LOADENS4_14ComposedLayoutINS4_7SwizzleILi3ELi4ELi3EEENS4_18smem_ptr_flag_bitsILi8EEENSS_INS5_IJNSA_ILi8EEESF_EEENS5_IJSF_SB_EEEEEEEvNS4_8identityES11_S1B_vS1C_EENS_8epilogue10collective6detail29Sm90TmaWarpSpecializedAdapterINS1F_15DefaultEpilogueISI_SJ_SJ_NS1E_6thread17LinearCombinationISI_Li1EffLNS1J_9ScaleType4KindE0ELNS_15FloatRoundStyleE2ESI_EENS1_15EpilogueDefaultEEEEEvvEEEEvNT_6ParamsE,"a",@progbits
	.sectionflags	@""
	.align	4
.nv.constant0._ZN7cutlass13device_kernelINS_4gemm6kernel13GemmUniversalIN4cute5tupleIJiiiiEEENS1_10collective13CollectiveMmaINS1_37MainloopSm90TmaGmmaWarpSpecializedFP8ILi5ENS5_IJNS4_1CILi1EEESB_SB_EEENS1_35KernelTmaWarpSpecializedCooperativeEEENS5_IJNSA_ILi128EEENSA_ILi256EEESF_EEENS_12float_e4m3_tENS5_IJlSB_lEEESI_SJ_NS4_8TiledMMAINS4_8MMA_AtomIJNS4_4SM904GMMA31MMA_64x256x32_F32E4M3E4M3_SS_TNILNSN_7ScaleInE1ELSP_1EEEEEENS4_6LayoutINS5_IJNSA_ILi2EEESB_SB_EEENS5_IJSB_NSA_ILi0EEESV_EEEEENS5_IJNS4_10UnderscoreESY_SY_EEEEENS4_13SM90_TMA_LOADENS4_14ComposedLayoutINS4_7SwizzleILi3ELi4ELi3EEENS4_18smem_ptr_flag_bitsILi8EEENSS_INS5_IJNSA_ILi8EEESF_EEENS5_IJSF_SB_EEEEEEEvNS4_8identityES11_S1B_vS1C_EENS_8epilogue10collective6detail29Sm90TmaWarpSpecializedAdapterINS1F_15DefaultEpilogueISI_SJ_SJ_NS1E_6thread17LinearCombinationISI_Li1EffLNS1J_9ScaleType4KindE0ELNS_15FloatRoundStyleE2ESI_EENS1_15EpilogueDefaultEEEEEvvEEEEvNT_6ParamsE:
	.zero		1664


//--------------------- SYMBOLS --------------------------

	.type		.nv.reservedSmem.offset0,@object
	.size		.nv.reservedSmem.offset0,0x4
